// auto-generated by cutlass_sweep.gemm — config: {"arch": "sm_100", "cluster_m": 2, "cluster_n": 1, "dtype": "fp16", "stages": 5, "tile_k": 64, "tile_m": 256, "tile_n": 128}
#include "cutlass/cutlass.h"
#include "cutlass/gemm/collective/collective_builder.hpp"
#include "cutlass/gemm/device/gemm_universal_adapter.h"
#include "cutlass/gemm/kernel/gemm_universal.hpp"
#include "cutlass/epilogue/collective/collective_builder.hpp"

using ElemA = cutlass::half_t;
using ElemB = cutlass::half_t;
using ElemCD = cutlass::half_t;
using Acc  = float;
using TileShape    = cute::Shape<cute::_256, cute::_128, cute::_64>;
using ClusterShape = cute::Shape<cute::_2, cute::_1, cute::_1>;

using CollectiveEpilogue = typename cutlass::epilogue::collective::CollectiveBuilder<
    cutlass::arch::Sm100, cutlass::arch::OpClassTensorOp,
    TileShape, ClusterShape,
    cutlass::epilogue::collective::EpilogueTileAuto,
    Acc, Acc,
    ElemCD, cutlass::layout::RowMajor, 128 / cutlass::sizeof_bits<ElemCD>::value,
    ElemCD, cutlass::layout::RowMajor, 128 / cutlass::sizeof_bits<ElemCD>::value,
    cutlass::epilogue::collective::EpilogueScheduleAuto
  >::CollectiveOp;

using CollectiveMainloop = typename cutlass::gemm::collective::CollectiveBuilder<
    cutlass::arch::Sm100, cutlass::arch::OpClassTensorOp,
    ElemA, cutlass::layout::RowMajor, 128 / cutlass::sizeof_bits<ElemA>::value,
    ElemB, cutlass::layout::ColumnMajor, 128 / cutlass::sizeof_bits<ElemB>::value,
    Acc,
    TileShape, ClusterShape,
    cutlass::gemm::collective::StageCount<5>,
    cutlass::gemm::collective::KernelScheduleAuto
  >::CollectiveOp;

using GemmKernel = cutlass::gemm::kernel::GemmUniversal<
    cute::Shape<int,int,int,int>,
    CollectiveMainloop,
    CollectiveEpilogue
>;
using Gemm = cutlass::gemm::device::GemmUniversalAdapter<GemmKernel>;

// Force the device kernel symbol into the cubin without needing a host main.
auto* _anchor = &cutlass::device_kernel<GemmKernel>;


// ===== COMPILED SASS (sm_100a) =====

	.target	sm_100a

	.elftype	@"ET_EXEC"


//--------------------- .note.nv.tkinfo           --------------------------
	.section	.note.nv.tkinfo,"",@"SHT_NOTE"
	.sectionflags	@"SHF_NOTE_NV_TKINFO"
	.tkinfo
        /*0018*/ 	.word	0x00000002
        /*0030*/ 	.string	""
        /*0030*/ 	.string	"ptxas"
        /*0030*/ 	.string	"Cuda compilation tools, release 13.0, V13.0.88"
        /*0030*/ 	.string	"Build cuda_13.0.r13.0/compiler.36424714_0"
        /*0030*/ 	.string	"-arch sm_100a -m 64 "



//--------------------- .note.nv.cuinfo           --------------------------
	.section	.note.nv.cuinfo,"",@"SHT_NOTE"
	.sectionflags	@"SHF_NOTE_NV_CUINFO"
        /*0018*/ 	.short	0x0002
        /*001a*/ 	.short	0x0064
        /*001c*/ 	.short	0x0082
	.zero		2


//--------------------- .nv.info                  --------------------------
	.section	.nv.info,"",@"SHT_CUDA_INFO"
	.align	4


	//----- nvinfo : EIATTR_REGCOUNT
	.align		4
        /*0000*/ 	.byte	0x04, 0x2f
        /*0002*/ 	.short	(.L_19 - .L_18)
	.align		4
.L_18:
        /*0004*/ 	.word	index@(_ZN7cutlass13device_kernelINS_4gemm6kernel13GemmUniversalIN4cute5tupleIJiiiiEEENS1_10collective13CollectiveMmaINS1_35MainloopSm100TmaUmmaWarpSpecializedILi5ELi2ELi4ENS5_IJNS4_1CILi2EEENSA_ILi1EEESC_EEEEENS5_IJNSA_ILi256EEENSA_ILi128EEENSA_ILi64EEEEEENS_6half_tENS5_IJlSC_lEEESJ_SK_NS4_8TiledMMAINS4_8MMA_AtomIJNS4_26SM100_MMA_F16BF16_2x1SM_SSISJ_SJ_fLi256ELi128ELNS4_4UMMA5MajorE0ELSP_0ELNSO_7ScaleInE0ELSQ_0EEEEEENS4_6LayoutINS5_IJSC_SC_SC_EEENS5_IJNSA_ILi0EEESV_SV_EEEEENS5_IJNS4_10UnderscoreESY_SY_EEEEENS4_18SM100_TMA_2SM_LOADENS4_14ComposedLayoutINS4_7SwizzleILi3ELi4ELi3EEENS4_18smem_ptr_flag_bitsILi16EEENST_INS5_IJNSA_ILi8EEESH_EEENS5_IJSH_SC_EEEEEEEvNS4_8identityES11_S1B_vS1C_EENS_8epilogue10collective18CollectiveEpilogueINS1E_23Sm100TmaWarpSpecializedILi4ELi2ELi32ELb1ELb0EEEJNS5_IJSG_SG_SH_EEENS5_IJNST_ISG_SC_EENST_INSA_ILi32EEESC_EEEEESJ_SK_SJ_SK_NS1E_6fusion15FusionCallbacksIS1I_NS1O_17LinearCombinationISJ_fSJ_fLNS_15FloatRoundStyleE2EEES1J_S1N_JEEENS4_5SM1004TMEM4LOAD26SM100_TMEM_LOAD_32dp32b32xENS4_13SM90_TMA_LOADENS12_INS13_ILi2ELi4ELi3EEES16_NST_INS5_IJS17_S1L_EEENS5_IJS1L_SC_EEEEEEENS4_39AutoVectorizingCopyWithAssumedAlignmentILi128EEENS4_14SM90_TMA_STOREES23_S25_S25_EEEvvEEEEvNT_6ParamsE)
        /*0008*/ 	.word	0x00000073


	//----- nvinfo : EIATTR_FRAME_SIZE
	.align		4
.L_19:
        /*000c*/ 	.byte	0x04, 0x11
        /*000e*/ 	.short	(.L_21 - .L_20)
	.align		4
.L_20:
        /*0010*/ 	.word	index@($__internal_2_$__cuda_sm10x_tcgen05_guardrail_trap_unallocated_columns_being_dealloced)
        /*0014*/ 	.word	0x00000000


	//----- nvinfo : EIATTR_FRAME_SIZE
	.align		4
.L_21:
        /*0018*/ 	.byte	0x04, 0x11
        /*001a*/ 	.short	(.L_23 - .L_22)
	.align		4
.L_22:
        /*001c*/ 	.word	index@($__internal_1_$__cuda_sm10x_tcgen05_guardrail_trap_phase_invalid_during_alloc)
        /*0020*/ 	.word	0x00000000


	//----- nvinfo : EIATTR_FRAME_SIZE
	.align		4
.L_23:
        /*0024*/ 	.byte	0x04, 0x11
        /*0026*/ 	.short	(.L_25 - .L_24)
	.align		4
.L_24:
        /*0028*/ 	.word	index@($__internal_0_$__cuda_sm10x_tcgen05_guardrail_trap_col_being_dealloced_not_returned_by_alloc)
        /*002c*/ 	.word	0x00000000


	//----- nvinfo : EIATTR_FRAME_SIZE
	.align		4
.L_25:
        /*0030*/ 	.byte	0x04, 0x11
        /*0032*/ 	.short	(.L_27 - .L_26)
	.align		4
.L_26:
        /*0034*/ 	.word	index@(_ZN7cutlass13device_kernelINS_4gemm6kernel13GemmUniversalIN4cute5tupleIJiiiiEEENS1_10collective13CollectiveMmaINS1_35MainloopSm100TmaUmmaWarpSpecializedILi5ELi2ELi4ENS5_IJNS4_1CILi2EEENSA_ILi1EEESC_EEEEENS5_IJNSA_ILi256EEENSA_ILi128EEENSA_ILi64EEEEEENS_6half_tENS5_IJlSC_lEEESJ_SK_NS4_8TiledMMAINS4_8MMA_AtomIJNS4_26SM100_MMA_F16BF16_2x1SM_SSISJ_SJ_fLi256ELi128ELNS4_4UMMA5MajorE0ELSP_0ELNSO_7ScaleInE0ELSQ_0EEEEEENS4_6LayoutINS5_IJSC_SC_SC_EEENS5_IJNSA_ILi0EEESV_SV_EEEEENS5_IJNS4_10UnderscoreESY_SY_EEEEENS4_18SM100_TMA_2SM_LOADENS4_14ComposedLayoutINS4_7SwizzleILi3ELi4ELi3EEENS4_18smem_ptr_flag_bitsILi16EEENST_INS5_IJNSA_ILi8EEESH_EEENS5_IJSH_SC_EEEEEEEvNS4_8identityES11_S1B_vS1C_EENS_8epilogue10collective18CollectiveEpilogueINS1E_23Sm100TmaWarpSpecializedILi4ELi2ELi32ELb1ELb0EEEJNS5_IJSG_SG_SH_EEENS5_IJNST_ISG_SC_EENST_INSA_ILi32EEESC_EEEEESJ_SK_SJ_SK_NS1E_6fusion15FusionCallbacksIS1I_NS1O_17LinearCombinationISJ_fSJ_fLNS_15FloatRoundStyleE2EEES1J_S1N_JEEENS4_5SM1004TMEM4LOAD26SM100_TMEM_LOAD_32dp32b32xENS4_13SM90_TMA_LOADENS12_INS13_ILi2ELi4ELi3EEES16_NST_INS5_IJS17_S1L_EEENS5_IJS1L_SC_EEEEEEENS4_39AutoVectorizingCopyWithAssumedAlignmentILi128EEENS4_14SM90_TMA_STOREES23_S25_S25_EEEvvEEEEvNT_6ParamsE)
        /*0038*/ 	.word	0x00000000


	//----- nvinfo : EIATTR_MIN_STACK_SIZE
	.align		4
.L_27:
        /*003c*/ 	.byte	0x04, 0x12
        /*003e*/ 	.short	(.L_29 - .L_28)
	.align		4
.L_28:
        /*0040*/ 	.word	index@(_ZN7cutlass13device_kernelINS_4gemm6kernel13GemmUniversalIN4cute5tupleIJiiiiEEENS1_10collective13CollectiveMmaINS1_35MainloopSm100TmaUmmaWarpSpecializedILi5ELi2ELi4ENS5_IJNS4_1CILi2EEENSA_ILi1EEESC_EEEEENS5_IJNSA_ILi256EEENSA_ILi128EEENSA_ILi64EEEEEENS_6half_tENS5_IJlSC_lEEESJ_SK_NS4_8TiledMMAINS4_8MMA_AtomIJNS4_26SM100_MMA_F16BF16_2x1SM_SSISJ_SJ_fLi256ELi128ELNS4_4UMMA5MajorE0ELSP_0ELNSO_7ScaleInE0ELSQ_0EEEEEENS4_6LayoutINS5_IJSC_SC_SC_EEENS5_IJNSA_ILi0EEESV_SV_EEEEENS5_IJNS4_10UnderscoreESY_SY_EEEEENS4_18SM100_TMA_2SM_LOADENS4_14ComposedLayoutINS4_7SwizzleILi3ELi4ELi3EEENS4_18smem_ptr_flag_bitsILi16EEENST_INS5_IJNSA_ILi8EEESH_EEENS5_IJSH_SC_EEEEEEEvNS4_8identityES11_S1B_vS1C_EENS_8epilogue10collective18CollectiveEpilogueINS1E_23Sm100TmaWarpSpecializedILi4ELi2ELi32ELb1ELb0EEEJNS5_IJSG_SG_SH_EEENS5_IJNST_ISG_SC_EENST_INSA_ILi32EEESC_EEEEESJ_SK_SJ_SK_NS1E_6fusion15FusionCallbacksIS1I_NS1O_17LinearCombinationISJ_fSJ_fLNS_15FloatRoundStyleE2EEES1J_S1N_JEEENS4_5SM1004TMEM4LOAD26SM100_TMEM_LOAD_32dp32b32xENS4_13SM90_TMA_LOADENS12_INS13_ILi2ELi4ELi3EEES16_NST_INS5_IJS17_S1L_EEENS5_IJS1L_SC_EEEEEEENS4_39AutoVectorizingCopyWithAssumedAlignmentILi128EEENS4_14SM90_TMA_STOREES23_S25_S25_EEEvvEEEEvNT_6ParamsE)
        /*0044*/ 	.word	0x00000000
.L_29:


//--------------------- .nv.compat                --------------------------
	.section	.nv.compat,"",@"SHT_CUDA_COMPAT_INFO"
	.align	4
        /*0000*/ 	.byte	0x02, 0x09, 0x01, 0x00, 0x02, 0x02, 0x02, 0x00, 0x02, 0x05, 0x05, 0x00, 0x03, 0x07, 0x01, 0x01
        /*0010*/ 	.byte	0x02, 0x03, 0x01, 0x00, 0x02, 0x06, 0x01, 0x00, 0x04, 0x0b, 0x08, 0x00, 0x09, 0x00, 0x00, 0x00
        /*0020*/ 	.byte	0x00, 0x00, 0x00, 0x00


//--------------------- .nv.info._ZN7cutlass13device_kernelINS_4gemm6kernel13GemmUniversalIN4cute5tupleIJiiiiEEENS1_10collective13CollectiveMmaINS1_35MainloopSm100TmaUmmaWarpSpecializedILi5ELi2ELi4ENS5_IJNS4_1CILi2EEENSA_ILi1EEESC_EEEEENS5_IJNSA_ILi256EEENSA_ILi128EEENSA_ILi64EEEEEENS_6half_tENS5_IJlSC_lEEESJ_SK_NS4_8TiledMMAINS4_8MMA_AtomIJNS4_26SM100_MMA_F16BF16_2x1SM_SSISJ_SJ_fLi256ELi128ELNS4_4UMMA5MajorE0ELSP_0ELNSO_7ScaleInE0ELSQ_0EEEEEENS4_6LayoutINS5_IJSC_SC_SC_EEENS5_IJNSA_ILi0EEESV_SV_EEEEENS5_IJNS4_10UnderscoreESY_SY_EEEEENS4_18SM100_TMA_2SM_LOADENS4_14ComposedLayoutINS4_7SwizzleILi3ELi4ELi3EEENS4_18smem_ptr_flag_bitsILi16EEENST_INS5_IJNSA_ILi8EEESH_EEENS5_IJSH_SC_EEEEEEEvNS4_8identityES11_S1B_vS1C_EENS_8epilogue10collective18CollectiveEpilogueINS1E_23Sm100TmaWarpSpecializedILi4ELi2ELi32ELb1ELb0EEEJNS5_IJSG_SG_SH_EEENS5_IJNST_ISG_SC_EENST_INSA_ILi32EEESC_EEEEESJ_SK_SJ_SK_NS1E_6fusion15FusionCallbacksIS1I_NS1O_17LinearCombinationISJ_fSJ_fLNS_15FloatRoundStyleE2EEES1J_S1N_JEEENS4_5SM1004TMEM4LOAD26SM100_TMEM_LOAD_32dp32b32xENS4_13SM90_TMA_LOADENS12_INS13_ILi2ELi4ELi3EEES16_NST_INS5_IJS17_S1L_EEENS5_IJS1L_SC_EEEEEEENS4_39AutoVectorizingCopyWithAssumedAlignmentILi128EEENS4_14SM90_TMA_STOREES23_S25_S25_EEEvvEEEEvNT_6ParamsE --------------------------
	.section	.nv.info._ZN7cutlass13device_kernelINS_4gemm6kernel13GemmUniversalIN4cute5tupleIJiiiiEEENS1_10collective13CollectiveMmaINS1_35MainloopSm100TmaUmmaWarpSpecializedILi5ELi2ELi4ENS5_IJNS4_1CILi2EEENSA_ILi1EEESC_EEEEENS5_IJNSA_ILi256EEENSA_ILi128EEENSA_ILi64EEEEEENS_6half_tENS5_IJlSC_lEEESJ_SK_NS4_8TiledMMAINS4_8MMA_AtomIJNS4_26SM100_MMA_F16BF16_2x1SM_SSISJ_SJ_fLi256ELi128ELNS4_4UMMA5MajorE0ELSP_0ELNSO_7ScaleInE0ELSQ_0EEEEEENS4_6LayoutINS5_IJSC_SC_SC_EEENS5_IJNSA_ILi0EEESV_SV_EEEEENS5_IJNS4_10UnderscoreESY_SY_EEEEENS4_18SM100_TMA_2SM_LOADENS4_14ComposedLayoutINS4_7SwizzleILi3ELi4ELi3EEENS4_18smem_ptr_flag_bitsILi16EEENST_INS5_IJNSA_ILi8EEESH_EEENS5_IJSH_SC_EEEEEEEvNS4_8identityES11_S1B_vS1C_EENS_8epilogue10collective18CollectiveEpilogueINS1E_23Sm100TmaWarpSpecializedILi4ELi2ELi32ELb1ELb0EEEJNS5_IJSG_SG_SH_EEENS5_IJNST_ISG_SC_EENST_INSA_ILi32EEESC_EEEEESJ_SK_SJ_SK_NS1E_6fusion15FusionCallbacksIS1I_NS1O_17LinearCombinationISJ_fSJ_fLNS_15FloatRoundStyleE2EEES1J_S1N_JEEENS4_5SM1004TMEM4LOAD26SM100_TMEM_LOAD_32dp32b32xENS4_13SM90_TMA_LOADENS12_INS13_ILi2ELi4ELi3EEES16_NST_INS5_IJS17_S1L_EEENS5_IJS1L_SC_EEEEEEENS4_39AutoVectorizingCopyWithAssumedAlignmentILi128EEENS4_14SM90_TMA_STOREES23_S25_S25_EEEvvEEEEvNT_6ParamsE,"",@"SHT_CUDA_INFO"
	.sectionflags	@""
	.align	4


	//----- nvinfo : EIATTR_CUDA_API_VERSION
	.align		4
        /*0000*/ 	.byte	0x04, 0x37
        /*0002*/ 	.short	(.L_31 - .L_30)
.L_30:
        /*0004*/ 	.word	0x00000082


	//----- nvinfo : EIATTR_KPARAM_INFO
	.align		4
.L_31:
        /*0008*/ 	.byte	0x04, 0x17
        /*000a*/ 	.short	(.L_33 - .L_32)
.L_32:
        /*000c*/ 	.word	0x00000000
        /*0010*/ 	.short	0x0000
        /*0012*/ 	.short	0x0000
        /*0014*/ 	.byte	0x00, 0xf0, 0x01, 0x20


	//----- nvinfo : EIATTR_AT_ENTRY_FRAGMENTS
	.align		4
.L_33:
        /*0018*/ 	.byte	0x04, 0x4f
        /*001a*/ 	.short	(.L_35 - .L_34)


	//   ....[0]....
.L_34:
        /*001c*/ 	.word	0x00000007


	//----- nvinfo : EIATTR_RESERVED_SMEM_USED
	.align		4
.L_35:
        /*0020*/ 	.byte	0x01, 0x41
	.zero		2


	//----- nvinfo : EIATTR_SPARSE_MMA_MASK
	.align		4
        /*0024*/ 	.byte	0x03, 0x50
        /*0026*/ 	.short	0x0000


	//----- nvinfo : EIATTR_TCGEN05_2CTA_USED
	.align		4
        /*0028*/ 	.byte	0x01, 0x52
	.zero		2


	//----- nvinfo : EIATTR_MAXREG_COUNT
	.align		4
        /*002c*/ 	.byte	0x03, 0x1b
        /*002e*/ 	.short	0x00ff


	//----- nvinfo : EIATTR_NUM_BARRIERS
	.align		4
        /*0030*/ 	.byte	0x02, 0x4c
        /*0032*/ 	.byte	0x07
	.zero		1


	//----- nvinfo : EIATTR_EXTERNS
	.align		4
        /*0034*/ 	.byte	0x04, 0x0f
        /*0036*/ 	.short	(.L_37 - .L_36)


	//   ....[0]....
	.align		4
.L_36:
        /*0038*/ 	.word	index@(__assertfail)


	//----- nvinfo : EIATTR_MERCURY_ISA_VERSION
	.align		4
.L_37:
        /*003c*/ 	.byte	0x03, 0x5f
        /*003e*/ 	.short	0x0101


	//----- nvinfo : EIATTR_INT_WARP_WIDE_INSTR_OFFSETS
	.align		4
        /*0040*/ 	.byte	0x04, 0x31
        /*0042*/ 	.short	(.L_39 - .L_38)


	//   ....[0]....
.L_38:
        /*0044*/ 	.word	0x00000d30


	//   ....[1]....
        /*0048*/ 	.word	0x00000dd0


	//   ....[2]....
        /*004c*/ 	.word	0x00002130


	//   ....[3]....
        /*0050*/ 	.word	0x00004090


	//   ....[4]....
        /*0054*/ 	.word	0x000040c0


	//   ....[5]....
        /*0058*/ 	.word	0x00004110


	//   ....[6]....
        /*005c*/ 	.word	0x00004a30


	//   ....[7]....
        /*0060*/ 	.word	0x00004a90


	//   ....[8]....
        /*0064*/ 	.word	0x00004b70


	//   ....[9]....
        /*0068*/ 	.word	0x00004be0


	//   ....[10]....
        /*006c*/ 	.word	0x00004cf0


	//   ....[11]....
        /*0070*/ 	.word	0x00004d80


	//   ....[12]....
        /*0074*/ 	.word	0x00004f50


	//   ....[13]....
        /*0078*/ 	.word	0x000050b0


	//----- nvinfo : EIATTR_COOP_GROUP_MASK_REGIDS
	.align		4
.L_39:
        /*007c*/ 	.byte	0x04, 0x29
        /*007e*/ 	.short	(.L_41 - .L_40)


	//   ....[0]....
.L_40:
        /*0080*/ 	.word	0xffffffff


	//   ....[1]....
        /*0084*/ 	.word	0xffffffff


	//   ....[2]....
        /*0088*/ 	.word	0xffffffff


	//   ....[3]....
        /*008c*/ 	.word	0xffffffff


	//   ....[4]....
        /*0090*/ 	.word	0xffffffff


	//   ....[5]....
        /*0094*/ 	.word	0xffffffff


	//   ....[6]....
        /*0098*/ 	.word	0xffffffff


	//   ....[7]....
        /*009c*/ 	.word	0xffffffff


	//   ....[8]....
        /*00a0*/ 	.word	0xffffffff


	//   ....[9]....
        /*00a4*/ 	.word	0xffffffff


	//   ....[10]....
        /*00a8*/ 	.word	0xffffffff


	//   ....[11]....
        /*00ac*/ 	.word	0xffffffff


	//   ....[12]....
        /*00b0*/ 	.word	0xffffffff


	//   ....[13]....
        /*00b4*/ 	.word	0xffffffff


	//----- nvinfo : EIATTR_COOP_GROUP_INSTR_OFFSETS
	.align		4
.L_41:
        /*00b8*/ 	.byte	0x04, 0x28
        /*00ba*/ 	.short	(.L_43 - .L_42)


	//   ....[0]....
.L_42:
        /*00bc*/ 	.word	0x000000c0


	//   ....[1]....
        /*00c0*/ 	.word	0x00000500


	//   ....[2]....
        /*00c4*/ 	.word	0x000006a0


	//   ....[3]....
        /*00c8*/ 	.word	0x00000830


	//   ....[4]....
        /*00cc*/ 	.word	0x00000920


	//   ....[5]....
        /*00d0*/ 	.word	0x00000a80


	//   ....[6]....
        /*00d4*/ 	.word	0x00000c10


	//   ....[7]....
        /*00d8*/ 	.word	0x00000e50


	//   ....[8]....
        /*00dc*/ 	.word	0x00002010


	//   ....[9]....
        /*00e0*/ 	.word	0x00002e80


	//   ....[10]....
        /*00e4*/ 	.word	0x00003350


	//   ....[11]....
        /*00e8*/ 	.word	0x00003380


	//   ....[12]....
        /*00ec*/ 	.word	0x00003fa0


	//   ....[13]....
        /*00f0*/ 	.word	0x000041b0


	//----- nvinfo : EIATTR_VRC_CTA_INIT_COUNT
	.align		4
.L_43:
        /*00f4*/ 	.byte	0x02, 0x4a
        /*00f6*/ 	.byte	0x80
	.zero		1


	//----- nvinfo : EIATTR_SYSCALL_OFFSETS
	.align		4
        /*00f8*/ 	.byte	0x04, 0x46
        /*00fa*/ 	.short	(.L_45 - .L_44)


	//   ....[0]....
.L_44:
        /*00fc*/ 	.word	0x00005b30


	//   ....[1]....
        /*0100*/ 	.word	0x00005c20


	//   ....[2]....
        /*0104*/ 	.word	0x00006390


	//   ....[3]....
        /*0108*/ 	.word	0x00007010


	//   ....[4]....
        /*010c*/ 	.word	0x00007c60


	//   ....[5]....
        /*0110*/ 	.word	0x000088b0


	//----- nvinfo : EIATTR_MBARRIER_INSTR_OFFSETS
	.align		4
.L_45:
        /*0114*/ 	.byte	0x04, 0x39
        /*0116*/ 	.short	(.L_47 - .L_46)


	//   ....[0]....
.L_46:
        /*0118*/ 	.word	0x000005f0
        /*011c*/ 	.word	0x000000ff
        /*0120*/ 	.word	0x00000000
        /*0124*/ 	.short	0x0100
        /*0126*/ 	.byte	0x08
	.zero		1


	//   ....[1]....
        /*0128*/ 	.word	0x00000600
        /*012c*/ 	.word	0x000000ff
        /*0130*/ 	.word	0x00000028
        /*0134*/ 	.short	0x0100
        /*0136*/ 	.byte	0x08
	.zero		1


	//   ....[2]....
        /*0138*/ 	.word	0x00000610
        /*013c*/ 	.word	0x000000ff
        /*0140*/ 	.word	0x00000008
        /*0144*/ 	.short	0x0100
        /*0146*/ 	.byte	0x08
	.zero		1


	//   ....[3]....
        /*0148*/ 	.word	0x00000620
        /*014c*/ 	.word	0x000000ff
        /*0150*/ 	.word	0x00000030
        /*0154*/ 	.short	0x0100
        /*0156*/ 	.byte	0x08
	.zero		1


	//   ....[4]....
        /*0158*/ 	.word	0x00000630
        /*015c*/ 	.word	0x000000ff
        /*0160*/ 	.word	0x00000010
        /*0164*/ 	.short	0x0100
        /*0166*/ 	.byte	0x08
	.zero		1


	//   ....[5]....
        /*0168*/ 	.word	0x00000640
        /*016c*/ 	.word	0x000000ff
        /*0170*/ 	.word	0x00000038
        /*0174*/ 	.short	0x0100
        /*0176*/ 	.byte	0x08
	.zero		1


	//   ....[6]....
        /*0178*/ 	.word	0x00000650
        /*017c*/ 	.word	0x000000ff
        /*0180*/ 	.word	0x00000018
        /*0184*/ 	.short	0x0100
        /*0186*/ 	.byte	0x08
	.zero		1


	//   ....[7]....
        /*0188*/ 	.word	0x00000660
        /*018c*/ 	.word	0x000000ff
        /*0190*/ 	.word	0x00000040
        /*0194*/ 	.short	0x0100
        /*0196*/ 	.byte	0x08
	.zero		1


	//   ....[8]....
        /*0198*/ 	.word	0x00000670
        /*019c*/ 	.word	0x000000ff
        /*01a0*/ 	.word	0x00000020
        /*01a4*/ 	.short	0x0100
        /*01a6*/ 	.byte	0x08
	.zero		1


	//   ....[9]....
        /*01a8*/ 	.word	0x00000680
        /*01ac*/ 	.word	0x000000ff
        /*01b0*/ 	.word	0x00000048
        /*01b4*/ 	.short	0x0100
        /*01b6*/ 	.byte	0x08
	.zero		1


	//   ....[10]....
        /*01b8*/ 	.word	0x000007a0
        /*01bc*/ 	.word	0x000000ff
        /*01c0*/ 	.word	0x00000050
        /*01c4*/ 	.short	0x0100
        /*01c6*/ 	.byte	0x09
	.zero		1


	//   ....[11]....
        /*01c8*/ 	.word	0x000007b0
        /*01cc*/ 	.word	0x000000ff
        /*01d0*/ 	.word	0x00000070
        /*01d4*/ 	.short	0x0100
        /*01d6*/ 	.byte	0x09
	.zero		1


	//   ....[12]....
        /*01d8*/ 	.word	0x000007c0
        /*01dc*/ 	.word	0x000000ff
        /*01e0*/ 	.word	0x00000058
        /*01e4*/ 	.short	0x0100
        /*01e6*/ 	.byte	0x09
	.zero		1


	//   ....[13]....
        /*01e8*/ 	.word	0x000007d0
        /*01ec*/ 	.word	0x000000ff
        /*01f0*/ 	.word	0x00000078
        /*01f4*/ 	.short	0x0100
        /*01f6*/ 	.byte	0x09
	.zero		1


	//   ....[14]....
        /*01f8*/ 	.word	0x000007e0
        /*01fc*/ 	.word	0x000000ff
        /*0200*/ 	.word	0x00000060
        /*0204*/ 	.short	0x0100
        /*0206*/ 	.byte	0x09
	.zero		1


	//   ....[15]....
        /*0208*/ 	.word	0x000007f0
        /*020c*/ 	.word	0x000000ff
        /*0210*/ 	.word	0x00000080
        /*0214*/ 	.short	0x0100
        /*0216*/ 	.byte	0x09
	.zero		1


	//   ....[16]....
        /*0218*/ 	.word	0x00000800
        /*021c*/ 	.word	0x000000ff
        /*0220*/ 	.word	0x00000068
        /*0224*/ 	.short	0x0100
        /*0226*/ 	.byte	0x09
	.zero		1


	//   ....[17]....
        /*0228*/ 	.word	0x00000810
        /*022c*/ 	.word	0x000000ff
        /*0230*/ 	.word	0x00000088
        /*0234*/ 	.short	0x0100
        /*0236*/ 	.byte	0x09
	.zero		1


	//   ....[18]....
        /*0238*/ 	.word	0x000008f0
        /*023c*/ 	.word	0x000000ff
        /*0240*/ 	.word	0x00000090
        /*0244*/ 	.short	0x0100
        /*0246*/ 	.byte	0x08
	.zero		1


	//   ....[19]....
        /*0248*/ 	.word	0x00000900
        /*024c*/ 	.word	0x000000ff
        /*0250*/ 	.word	0x00000098
        /*0254*/ 	.short	0x0100
        /*0256*/ 	.byte	0x08
	.zero		1


	//   ....[20]....
        /*0258*/ 	.word	0x00000a30
        /*025c*/ 	.word	0x000000ff
        /*0260*/ 	.word	0x000000a0
        /*0264*/ 	.short	0x0100
        /*0266*/ 	.byte	0x08
	.zero		1


	//   ....[21]....
        /*0268*/ 	.word	0x00000a40
        /*026c*/ 	.word	0x000000ff
        /*0270*/ 	.word	0x000000b0
        /*0274*/ 	.short	0x0100
        /*0276*/ 	.byte	0x08
	.zero		1


	//   ....[22]....
        /*0278*/ 	.word	0x00000a50
        /*027c*/ 	.word	0x000000ff
        /*0280*/ 	.word	0x000000a8
        /*0284*/ 	.short	0x0100
        /*0286*/ 	.byte	0x08
	.zero		1


	//   ....[23]....
        /*0288*/ 	.word	0x00000a60
        /*028c*/ 	.word	0x000000ff
        /*0290*/ 	.word	0x000000b8
        /*0294*/ 	.short	0x0100
        /*0296*/ 	.byte	0x08
	.zero		1


	//   ....[24]....
        /*0298*/ 	.word	0x00000b80
        /*029c*/ 	.word	0x000000ff
        /*02a0*/ 	.word	0x000000c0
        /*02a4*/ 	.short	0x0100
        /*02a6*/ 	.byte	0x09
	.zero		1


	//   ....[25]....
        /*02a8*/ 	.word	0x00000b90
        /*02ac*/ 	.word	0x000000ff
        /*02b0*/ 	.word	0x000000e0
        /*02b4*/ 	.short	0x0100
        /*02b6*/ 	.byte	0x09
	.zero		1


	//   ....[26]....
        /*02b8*/ 	.word	0x00000ba0
        /*02bc*/ 	.word	0x000000ff
        /*02c0*/ 	.word	0x000000c8
        /*02c4*/ 	.short	0x0100
        /*02c6*/ 	.byte	0x09
	.zero		1


	//   ....[27]....
        /*02c8*/ 	.word	0x00000bb0
        /*02cc*/ 	.word	0x000000ff
        /*02d0*/ 	.word	0x000000e8
        /*02d4*/ 	.short	0x0100
        /*02d6*/ 	.byte	0x09
	.zero		1


	//   ....[28]....
        /*02d8*/ 	.word	0x00000bc0
        /*02dc*/ 	.word	0x000000ff
        /*02e0*/ 	.word	0x000000d0
        /*02e4*/ 	.short	0x0100
        /*02e6*/ 	.byte	0x09
	.zero		1


	//   ....[29]....
        /*02e8*/ 	.word	0x00000bd0
        /*02ec*/ 	.word	0x000000ff
        /*02f0*/ 	.word	0x000000f0
        /*02f4*/ 	.short	0x0100
        /*02f6*/ 	.byte	0x09
	.zero		1


	//   ....[30]....
        /*02f8*/ 	.word	0x00000be0
        /*02fc*/ 	.word	0x000000ff
        /*0300*/ 	.word	0x000000d8
        /*0304*/ 	.short	0x0100
        /*0306*/ 	.byte	0x09
	.zero		1


	//   ....[31]....
        /*0308*/ 	.word	0x00000bf0
        /*030c*/ 	.word	0x000000ff
        /*0310*/ 	.word	0x000000f8
        /*0314*/ 	.short	0x0100
        /*0316*/ 	.byte	0x09
	.zero		1


	//   ....[32]....
        /*0318*/ 	.word	0x00000ce0
        /*031c*/ 	.word	0x000000ff
        /*0320*/ 	.word	0x00000100
        /*0324*/ 	.short	0x0100
        /*0326*/ 	.byte	0x08
	.zero		1


	//   ....[33]....
        /*0328*/ 	.word	0x00000cf0
        /*032c*/ 	.word	0x000000ff
        /*0330*/ 	.word	0x00000110
        /*0334*/ 	.short	0x0100
        /*0336*/ 	.byte	0x08
	.zero		1


	//   ....[34]....
        /*0338*/ 	.word	0x00000d00
        /*033c*/ 	.word	0x000000ff
        /*0340*/ 	.word	0x00000108
        /*0344*/ 	.short	0x0100
        /*0346*/ 	.byte	0x08
	.zero		1


	//   ....[35]....
        /*0348*/ 	.word	0x00000d10
        /*034c*/ 	.word	0x000000ff
        /*0350*/ 	.word	0x00000118
        /*0354*/ 	.short	0x0100
        /*0356*/ 	.byte	0x08
	.zero		1


	//   ....[36]....
        /*0358*/ 	.word	0x00000e00
        /*035c*/ 	.word	0x000000ff
        /*0360*/ 	.word	0x00000120
        /*0364*/ 	.short	0x0100
        /*0366*/ 	.byte	0x07
	.zero		1


	//   ....[37]....
        /*0368*/ 	.word	0x00001810
        /*036c*/ 	.word	0x00000002
        /*0370*/ 	.word	0x00000110
        /*0374*/ 	.short	0x010a
        /*0376*/ 	.byte	0xff
	.zero		1


	//   ....[38]....
        /*0378*/ 	.word	0x00001840
        /*037c*/ 	.word	0x00000002
        /*0380*/ 	.word	0x00000100
        /*0384*/ 	.short	0x0101
        /*0386*/ 	.byte	0xff
	.zero		1


	//   ....[39]....
        /*0388*/ 	.word	0x00001910
        /*038c*/ 	.word	0x000000ff
        /*0390*/ 	.word	0x00000028
        /*0394*/ 	.short	0x010a
        /*0396*/ 	.byte	0x08
	.zero		1


	//   ....[40]....
        /*0398*/ 	.word	0x00001a10
        /*039c*/ 	.word	0x000000ff
        /*03a0*/ 	.word	0x00000028
        /*03a4*/ 	.short	0x010a
        /*03a6*/ 	.byte	0x21
	.zero		1


	//   ....[41]....
        /*03a8*/ 	.word	0x00001bc0
        /*03ac*/ 	.word	0x000000ff
        /*03b0*/ 	.word	0x00000028
        /*03b4*/ 	.short	0x010a
        /*03b6*/ 	.byte	0x08
	.zero		1


	//   ....[42]....
        /*03b8*/ 	.word	0x00001cc0
        /*03bc*/ 	.word	0x000000ff
        /*03c0*/ 	.word	0x00000098
        /*03c4*/ 	.short	0x0101
        /*03c6*/ 	.byte	0x06
	.zero		1


	//   ....[43]....
        /*03c8*/ 	.word	0x00001ce0
        /*03cc*/ 	.word	0x000000ff
        /*03d0*/ 	.word	0x00000028
        /*03d4*/ 	.short	0x010a
        /*03d6*/ 	.byte	0x08
	.zero		1


	//   ....[44]....
        /*03d8*/ 	.word	0x00001d60
        /*03dc*/ 	.word	0x000000ff
        /*03e0*/ 	.word	0x00000028
        /*03e4*/ 	.short	0x010a
        /*03e6*/ 	.byte	0x11
	.zero		1


	//   ....[45]....
        /*03e8*/ 	.word	0x00001ef0
        /*03ec*/ 	.word	0x000000ff
        /*03f0*/ 	.word	0x00000028
        /*03f4*/ 	.short	0x010a
        /*03f6*/ 	.byte	0x08
	.zero		1


	//   ....[46]....
        /*03f8*/ 	.word	0x00002040
        /*03fc*/ 	.word	0x00000002
        /*0400*/ 	.word	0x000000a0
        /*0404*/ 	.short	0x010a
        /*0406*/ 	.byte	0xff
	.zero		1


	//   ....[47]....
        /*0408*/ 	.word	0x00002100
        /*040c*/ 	.word	0x00000002
        /*0410*/ 	.word	0x00000000
        /*0414*/ 	.short	0x0101
        /*0416*/ 	.byte	0xff
	.zero		1


	//   ....[48]....
        /*0418*/ 	.word	0x00002660
        /*041c*/ 	.word	0x000000ff
        /*0420*/ 	.word	0x00000000
        /*0424*/ 	.short	0x010a
        /*0426*/ 	.byte	0x04
	.zero		1


	//   ....[49]....
        /*0428*/ 	.word	0x000026f0
        /*042c*/ 	.word	0x000000ff
        /*0430*/ 	.word	0x00000000
        /*0434*/ 	.short	0x010a
        /*0436*/ 	.byte	0x04
	.zero		1


	//   ....[50]....
        /*0438*/ 	.word	0x00002780
        /*043c*/ 	.word	0x000000ff
        /*0440*/ 	.word	0x00000000
        /*0444*/ 	.short	0x010a
        /*0446*/ 	.byte	0x04
	.zero		1


	//   ....[51]....
        /*0448*/ 	.word	0x00002810
        /*044c*/ 	.word	0x000000ff
        /*0450*/ 	.word	0x00000000
        /*0454*/ 	.short	0x010a
        /*0456*/ 	.byte	0x04
	.zero		1


	//   ....[52]....
        /*0458*/ 	.word	0x000028b0
        /*045c*/ 	.word	0x00000000
        /*0460*/ 	.word	0x00000000
        /*0464*/ 	.short	0x010a
        /*0466*/ 	.byte	0xff
	.zero		1


	//   ....[53]....
        /*0468*/ 	.word	0x000029e0
        /*046c*/ 	.word	0x00000000
        /*0470*/ 	.word	0x00000100
        /*0474*/ 	.short	0x010a
        /*0476*/ 	.byte	0xff
	.zero		1


	//   ....[54]....
        /*0478*/ 	.word	0x00002a50
        /*047c*/ 	.word	0x00000000
        /*0480*/ 	.word	0x00000000
        /*0484*/ 	.short	0x0101
        /*0486*/ 	.byte	0xff
	.zero		1


	//   ....[55]....
        /*0488*/ 	.word	0x00002a70
        /*048c*/ 	.word	0x000000ff
        /*0490*/ 	.word	0x000000b0
        /*0494*/ 	.short	0x010a
        /*0496*/ 	.byte	0x05
	.zero		1


	//   ....[56]....
        /*0498*/ 	.word	0x00002b90
        /*049c*/ 	.word	0x00000000
        /*04a0*/ 	.word	0x000000a0
        /*04a4*/ 	.short	0x010a
        /*04a6*/ 	.byte	0xff
	.zero		1


	//   ....[57]....
        /*04a8*/ 	.word	0x00002c90
        /*04ac*/ 	.word	0x00000000
        /*04b0*/ 	.word	0x00000000
        /*04b4*/ 	.short	0x0101
        /*04b6*/ 	.byte	0xff
	.zero		1


	//   ....[58]....
        /*04b8*/ 	.word	0x00002d20
        /*04bc*/ 	.word	0x000000ff
        /*04c0*/ 	.word	0x000000b0
        /*04c4*/ 	.short	0x0106
        /*04c6*/ 	.byte	0x05
	.zero		1


	//   ....[59]....
        /*04c8*/ 	.word	0x00002d40
        /*04cc*/ 	.word	0x000000ff
        /*04d0*/ 	.word	0x000000b0
        /*04d4*/ 	.short	0x010a
        /*04d6*/ 	.byte	0x05
	.zero		1


	//   ....[60]....
        /*04d8*/ 	.word	0x00002dd0
        /*04dc*/ 	.word	0x000000ff
        /*04e0*/ 	.word	0x000000b0
        /*04e4*/ 	.short	0x0106
        /*04e6*/ 	.byte	0x04
	.zero		1


	//   ....[61]....
        /*04e8*/ 	.word	0x00002e10
        /*04ec*/ 	.word	0x00000000
        /*04f0*/ 	.word	0x000000b0
        /*04f4*/ 	.short	0x010a
        /*04f6*/ 	.byte	0xff
	.zero		1


	//   ....[62]....
        /*04f8*/ 	.word	0x00003050
        /*04fc*/ 	.word	0x000000ff
        /*0500*/ 	.word	0x00000008
        /*0504*/ 	.short	0x010a
        /*0506*/ 	.byte	0x06
	.zero		1


	//   ....[63]....
        /*0508*/ 	.word	0x00003070
        /*050c*/ 	.word	0x000000ff
        /*0510*/ 	.word	0x00000008
        /*0514*/ 	.short	0x010a
        /*0516*/ 	.byte	0x06
	.zero		1


	//   ....[64]....
        /*0518*/ 	.word	0x00003200
        /*051c*/ 	.word	0x000000ff
        /*0520*/ 	.word	0x00000008
        /*0524*/ 	.short	0x010a
        /*0526*/ 	.byte	0x06
	.zero		1


	//   ....[65]....
        /*0528*/ 	.word	0x00003220
        /*052c*/ 	.word	0x000000ff
        /*0530*/ 	.word	0x00000008
        /*0534*/ 	.short	0x010a
        /*0536*/ 	.byte	0x06
	.zero		1


	//   ....[66]....
        /*0538*/ 	.word	0x000032e0
        /*053c*/ 	.word	0x000000ff
        /*0540*/ 	.word	0x00000000
        /*0544*/ 	.short	0x0101
        /*0546*/ 	.byte	0x07
	.zero		1


	//   ....[67]....
        /*0548*/ 	.word	0x00003620
        /*054c*/ 	.word	0x00000000
        /*0550*/ 	.word	0x000000a0
        /*0554*/ 	.short	0x010a
        /*0556*/ 	.byte	0xff
	.zero		1


	//   ....[68]....
        /*0558*/ 	.word	0x000036e0
        /*055c*/ 	.word	0x00000000
        /*0560*/ 	.word	0x00000000
        /*0564*/ 	.short	0x0101
        /*0566*/ 	.byte	0xff
	.zero		1


	//   ....[69]....
        /*0568*/ 	.word	0x000037a0
        /*056c*/ 	.word	0x000000ff
        /*0570*/ 	.word	0x00000000
        /*0574*/ 	.short	0x010a
        /*0576*/ 	.byte	0x08
	.zero		1


	//   ....[70]....
        /*0578*/ 	.word	0x000037b0
        /*057c*/ 	.word	0x000000ff
        /*0580*/ 	.word	0x000000e0
        /*0584*/ 	.short	0x010a
        /*0586*/ 	.byte	0x09
	.zero		1


	//   ....[71]....
        /*0588*/ 	.word	0x00003860
        /*058c*/ 	.word	0x000000ff
        /*0590*/ 	.word	0x00000000
        /*0594*/ 	.short	0x010a
        /*0596*/ 	.byte	0x08
	.zero		1


	//   ....[72]....
        /*0598*/ 	.word	0x00003990
        /*059c*/ 	.word	0x000000ff
        /*05a0*/ 	.word	0x00000000
        /*05a4*/ 	.short	0x010a
        /*05a6*/ 	.byte	0x1e
	.zero		1


	//   ....[73]....
        /*05a8*/ 	.word	0x00003c90
        /*05ac*/ 	.word	0x000000ff
        /*05b0*/ 	.word	0x00000000
        /*05b4*/ 	.short	0x010a
        /*05b6*/ 	.byte	0x08
	.zero		1


	//   ....[74]....
        /*05b8*/ 	.word	0x00003d20
        /*05bc*/ 	.word	0x000000ff
        /*05c0*/ 	.word	0x00000000
        /*05c4*/ 	.short	0x010a
        /*05c6*/ 	.byte	0x08
	.zero		1


	//   ....[75]....
        /*05c8*/ 	.word	0x00003db0
        /*05cc*/ 	.word	0x000000ff
        /*05d0*/ 	.word	0x00000000
        /*05d4*/ 	.short	0x010a
        /*05d6*/ 	.byte	0x08
	.zero		1


	//   ....[76]....
        /*05d8*/ 	.word	0x00003e50
        /*05dc*/ 	.word	0x00000000
        /*05e0*/ 	.word	0x00000000
        /*05e4*/ 	.short	0x010a
        /*05e6*/ 	.byte	0xff
	.zero		1


	//   ....[77]....
        /*05e8*/ 	.word	0x00003e90
        /*05ec*/ 	.word	0x00000000
        /*05f0*/ 	.word	0x00000000
        /*05f4*/ 	.short	0x010a
        /*05f6*/ 	.byte	0xff
	.zero		1


	//   ....[78]....
        /*05f8*/ 	.word	0x00003f00
        /*05fc*/ 	.word	0x000000ff
        /*0600*/ 	.word	0x00000000
        /*0604*/ 	.short	0x0101
        /*0606*/ 	.byte	0x05
	.zero		1


	//   ....[79]....
        /*0608*/ 	.word	0x00003f40
        /*060c*/ 	.word	0x000000ff
        /*0610*/ 	.word	0x00000120
        /*0614*/ 	.short	0x010a
        /*0616*/ 	.byte	0x07
	.zero		1


	//   ....[80]....
        /*0618*/ 	.word	0x00003f90
        /*061c*/ 	.word	0x000000ff
        /*0620*/ 	.word	0x00000000
        /*0624*/ 	.short	0x0101
        /*0626*/ 	.byte	0x05
	.zero		1


	//   ....[81]....
        /*0628*/ 	.word	0x000043e0
        /*062c*/ 	.word	0x00000000
        /*0630*/ 	.word	0x000000a0
        /*0634*/ 	.short	0x010a
        /*0636*/ 	.byte	0xff
	.zero		1


	//   ....[82]....
        /*0638*/ 	.word	0x000044a0
        /*063c*/ 	.word	0x00000000
        /*0640*/ 	.word	0x00000000
        /*0644*/ 	.short	0x0101
        /*0646*/ 	.byte	0xff
	.zero		1


	//   ....[83]....
        /*0648*/ 	.word	0x000047c0
        /*064c*/ 	.word	0x000000ff
        /*0650*/ 	.word	0x00000098
        /*0654*/ 	.short	0x010a
        /*0656*/ 	.byte	0x07
	.zero		1


	//   ....[84]....
        /*0658*/ 	.word	0x000049b0
        /*065c*/ 	.word	0x000000ff
        /*0660*/ 	.word	0x00000070
        /*0664*/ 	.short	0x010a
        /*0666*/ 	.byte	0x07
	.zero		1


	//   ....[85]....
        /*0668*/ 	.word	0x00004b20
        /*066c*/ 	.word	0x000000ff
        /*0670*/ 	.word	0x00000050
        /*0674*/ 	.short	0x010b
        /*0676*/ 	.byte	0x07
	.zero		1


	//   ....[86]....
        /*0678*/ 	.word	0x00004b30
        /*067c*/ 	.word	0x000000ff
        /*0680*/ 	.word	0x00000000
        /*0684*/ 	.short	0x0101
        /*0686*/ 	.byte	0x08
	.zero		1


	//   ....[87]....
        /*0688*/ 	.word	0x00004b40
        /*068c*/ 	.word	0x000000ff
        /*0690*/ 	.word	0x00000078
        /*0694*/ 	.short	0x010a
        /*0696*/ 	.byte	0x07
	.zero		1


	//   ....[88]....
        /*0698*/ 	.word	0x00004c90
        /*069c*/ 	.word	0x000000ff
        /*06a0*/ 	.word	0x00000058
        /*06a4*/ 	.short	0x010b
        /*06a6*/ 	.byte	0x07
	.zero		1


	//   ....[89]....
        /*06a8*/ 	.word	0x00004ca0
        /*06ac*/ 	.word	0x000000ff
        /*06b0*/ 	.word	0x00000000
        /*06b4*/ 	.short	0x0101
        /*06b6*/ 	.byte	0x08
	.zero		1


	//   ....[90]....
        /*06b8*/ 	.word	0x00004cb0
        /*06bc*/ 	.word	0x000000ff
        /*06c0*/ 	.word	0x00000080
        /*06c4*/ 	.short	0x010a
        /*06c6*/ 	.byte	0x07
	.zero		1


	//   ....[91]....
        /*06c8*/ 	.word	0x00004e30
        /*06cc*/ 	.word	0x000000ff
        /*06d0*/ 	.word	0x00000060
        /*06d4*/ 	.short	0x010b
        /*06d6*/ 	.byte	0x07
	.zero		1


	//   ....[92]....
        /*06d8*/ 	.word	0x00004e70
        /*06dc*/ 	.word	0x000000ff
        /*06e0*/ 	.word	0x00000000
        /*06e4*/ 	.short	0x0101
        /*06e6*/ 	.byte	0x08
	.zero		1


	//   ....[93]....
        /*06e8*/ 	.word	0x00004eb0
        /*06ec*/ 	.word	0x000000ff
        /*06f0*/ 	.word	0x00000088
        /*06f4*/ 	.short	0x010a
        /*06f6*/ 	.byte	0x07
	.zero		1


	//   ....[94]....
        /*06f8*/ 	.word	0x000050f0
        /*06fc*/ 	.word	0x000000ff
        /*0700*/ 	.word	0x00000068
        /*0704*/ 	.short	0x010b
        /*0706*/ 	.byte	0x07
	.zero		1


	//   ....[95]....
        /*0708*/ 	.word	0x00005110
        /*070c*/ 	.word	0x000000ff
        /*0710*/ 	.word	0x00000000
        /*0714*/ 	.short	0x0101
        /*0716*/ 	.byte	0x0d
	.zero		1


	//   ....[96]....
        /*0718*/ 	.word	0x00005140
        /*071c*/ 	.word	0x000000ff
        /*0720*/ 	.word	0x00000070
        /*0724*/ 	.short	0x010a
        /*0726*/ 	.byte	0x07
	.zero		1


	//   ....[97]....
        /*0728*/ 	.word	0x00005160
        /*072c*/ 	.word	0x000000ff
        /*0730*/ 	.word	0x00000078
        /*0734*/ 	.short	0x010a
        /*0736*/ 	.byte	0x07
	.zero		1


	//   ....[98]....
        /*0738*/ 	.word	0x00005180
        /*073c*/ 	.word	0x000000ff
        /*0740*/ 	.word	0x00000080
        /*0744*/ 	.short	0x010a
        /*0746*/ 	.byte	0x07
	.zero		1


	//   ....[99]....
        /*0748*/ 	.word	0x000051c0
        /*074c*/ 	.word	0x00000000
        /*0750*/ 	.word	0x00000088
        /*0754*/ 	.short	0x010a
        /*0756*/ 	.byte	0xff
	.zero		1


	//   ....[100]....
        /*0758*/ 	.word	0x000054f0
        /*075c*/ 	.word	0x00000000
        /*0760*/ 	.word	0x000000a0
        /*0764*/ 	.short	0x010a
        /*0766*/ 	.byte	0xff
	.zero		1


	//   ....[101]....
        /*0768*/ 	.word	0x00005600
        /*076c*/ 	.word	0x00000000
        /*0770*/ 	.word	0x00000000
        /*0774*/ 	.short	0x0101
        /*0776*/ 	.byte	0xff
	.zero		1


	//   ....[102]....
        /*0778*/ 	.word	0x00006050
        /*077c*/ 	.word	0x000000ff
        /*0780*/ 	.word	0x00000050
        /*0784*/ 	.short	0x010a
        /*0786*/ 	.byte	0x30
	.zero		1


	//   ....[103]....
        /*0788*/ 	.word	0x00006090
        /*078c*/ 	.word	0x00000070
        /*0790*/ 	.word	0x000000c0
        /*0794*/ 	.short	0x010a
        /*0796*/ 	.byte	0xff
	.zero		1


	//   ....[104]....
        /*0798*/ 	.word	0x00006180
        /*079c*/ 	.word	0x000000ff
        /*07a0*/ 	.word	0x00000050
        /*07a4*/ 	.short	0x010a
        /*07a6*/ 	.byte	0x30
	.zero		1


	//   ....[105]....
        /*07a8*/ 	.word	0x00006270
        /*07ac*/ 	.word	0x00000070
        /*07b0*/ 	.word	0x000000c0
        /*07b4*/ 	.short	0x010a
        /*07b6*/ 	.byte	0xff
	.zero		1


	//   ....[106]....
        /*07b8*/ 	.word	0x00006d40
        /*07bc*/ 	.word	0x00000000
        /*07c0*/ 	.word	0x00000000
        /*07c4*/ 	.short	0x0101
        /*07c6*/ 	.byte	0xff
	.zero		1


	//   ....[107]....
        /*07c8*/ 	.word	0x00006d50
        /*07cc*/ 	.word	0x00000002
        /*07d0*/ 	.word	0x00000050
        /*07d4*/ 	.short	0x010a
        /*07d6*/ 	.byte	0xff
	.zero		1


	//   ....[108]....
        /*07d8*/ 	.word	0x00006e30
        /*07dc*/ 	.word	0x00000002
        /*07e0*/ 	.word	0x00000050
        /*07e4*/ 	.short	0x010a
        /*07e6*/ 	.byte	0xff
	.zero		1


	//   ....[109]....
        /*07e8*/ 	.word	0x00007990
        /*07ec*/ 	.word	0x0000003f
        /*07f0*/ 	.word	0x00000000
        /*07f4*/ 	.short	0x0101
        /*07f6*/ 	.byte	0xff
	.zero		1


	//   ....[110]....
        /*07f8*/ 	.word	0x000079b0
        /*07fc*/ 	.word	0x00000000
        /*0800*/ 	.word	0x00000050
        /*0804*/ 	.short	0x010a
        /*0806*/ 	.byte	0xff
	.zero		1


	//   ....[111]....
        /*0808*/ 	.word	0x00007a80
        /*080c*/ 	.word	0x00000000
        /*0810*/ 	.word	0x00000050
        /*0814*/ 	.short	0x010a
        /*0816*/ 	.byte	0xff
	.zero		1


	//   ....[112]....
        /*0818*/ 	.word	0x000085e0
        /*081c*/ 	.word	0x0000003f
        /*0820*/ 	.word	0x00000000
        /*0824*/ 	.short	0x0101
        /*0826*/ 	.byte	0xff
	.zero		1


	//   ....[113]....
        /*0828*/ 	.word	0x00008600
        /*082c*/ 	.word	0x00000000
        /*0830*/ 	.word	0x00000050
        /*0834*/ 	.short	0x010a
        /*0836*/ 	.byte	0xff
	.zero		1


	//   ....[114]....
        /*0838*/ 	.word	0x000086d0
        /*083c*/ 	.word	0x00000000
        /*0840*/ 	.word	0x00000050
        /*0844*/ 	.short	0x010a
        /*0846*/ 	.byte	0xff
	.zero		1


	//   ....[115]....
        /*0848*/ 	.word	0x000089a0
        /*084c*/ 	.word	0x00000070
        /*0850*/ 	.word	0x00000000
        /*0854*/ 	.short	0x0101
        /*0856*/ 	.byte	0xff
	.zero		1


	//   ....[116]....
        /*0858*/ 	.word	0x00009280
        /*085c*/ 	.word	0x00000000
        /*0860*/ 	.word	0x00000000
        /*0864*/ 	.short	0x0101
        /*0866*/ 	.byte	0xff
	.zero		1


	//   ....[117]....
        /*0868*/ 	.word	0x000094f0
        /*086c*/ 	.word	0x000000ff
        /*0870*/ 	.word	0x00000000
        /*0874*/ 	.short	0x0101
        /*0876*/ 	.byte	0x04
	.zero		1


	//   ....[118]....
        /*0878*/ 	.word	0x00009510
        /*087c*/ 	.word	0x00000002
        /*0880*/ 	.word	0x00000110
        /*0884*/ 	.short	0x010a
        /*0886*/ 	.byte	0xff
	.zero		1


	//   ....[119]....
        /*0888*/ 	.word	0x00009570
        /*088c*/ 	.word	0x00000002
        /*0890*/ 	.word	0x00000028
        /*0894*/ 	.short	0x010a
        /*0896*/ 	.byte	0xff
	.zero		1


	//   ....[120]....
        /*0898*/ 	.word	0x000095d0
        /*089c*/ 	.word	0x00000002
        /*08a0*/ 	.word	0x00000028
        /*08a4*/ 	.short	0x010a
        /*08a6*/ 	.byte	0xff
	.zero		1


	//   ....[121]....
        /*08a8*/ 	.word	0x00009620
        /*08ac*/ 	.word	0x00000002
        /*08b0*/ 	.word	0x000000a0
        /*08b4*/ 	.short	0x010a
        /*08b6*/ 	.byte	0xff
	.zero		1


	//   ....[122]....
        /*08b8*/ 	.word	0x00009680
        /*08bc*/ 	.word	0x00000000
        /*08c0*/ 	.word	0x00000000
        /*08c4*/ 	.short	0x010a
        /*08c6*/ 	.byte	0xff
	.zero		1


	//   ....[123]....
        /*08c8*/ 	.word	0x000096e0
        /*08cc*/ 	.word	0x00000000
        /*08d0*/ 	.word	0x00000000
        /*08d4*/ 	.short	0x010a
        /*08d6*/ 	.byte	0xff
	.zero		1


	//   ....[124]....
        /*08d8*/ 	.word	0x00009740
        /*08dc*/ 	.word	0x00000000
        /*08e0*/ 	.word	0x00000000
        /*08e4*/ 	.short	0x010a
        /*08e6*/ 	.byte	0xff
	.zero		1


	//   ....[125]....
        /*08e8*/ 	.word	0x000097a0
        /*08ec*/ 	.word	0x00000000
        /*08f0*/ 	.word	0x00000000
        /*08f4*/ 	.short	0x010a
        /*08f6*/ 	.byte	0xff
	.zero		1


	//   ....[126]....
        /*08f8*/ 	.word	0x000097f0
        /*08fc*/ 	.word	0x00000000
        /*0900*/ 	.word	0x00000100
        /*0904*/ 	.short	0x010a
        /*0906*/ 	.byte	0xff
	.zero		1


	//   ....[127]....
        /*0908*/ 	.word	0x00009850
        /*090c*/ 	.word	0x00000000
        /*0910*/ 	.word	0x000000b0
        /*0914*/ 	.short	0x010a
        /*0916*/ 	.byte	0xff
	.zero		1


	//   ....[128]....
        /*0918*/ 	.word	0x000098a0
        /*091c*/ 	.word	0x00000000
        /*0920*/ 	.word	0x000000a0
        /*0924*/ 	.short	0x010a
        /*0926*/ 	.byte	0xff
	.zero		1


	//   ....[129]....
        /*0928*/ 	.word	0x00009900
        /*092c*/ 	.word	0x00000000
        /*0930*/ 	.word	0x000000b0
        /*0934*/ 	.short	0x010a
        /*0936*/ 	.byte	0xff
	.zero		1


	//   ....[130]....
        /*0938*/ 	.word	0x00009960
        /*093c*/ 	.word	0x00000004
        /*0940*/ 	.word	0x00000008
        /*0944*/ 	.short	0x010a
        /*0946*/ 	.byte	0xff
	.zero		1


	//   ....[131]....
        /*0948*/ 	.word	0x00009a40
        /*094c*/ 	.word	0x00000002
        /*0950*/ 	.word	0x00000008
        /*0954*/ 	.short	0x010a
        /*0956*/ 	.byte	0xff
	.zero		1


	//   ....[132]....
        /*0958*/ 	.word	0x00009a90
        /*095c*/ 	.word	0x00000000
        /*0960*/ 	.word	0x000000a0
        /*0964*/ 	.short	0x010a
        /*0966*/ 	.byte	0xff
	.zero		1


	//   ....[133]....
        /*0968*/ 	.word	0x00009af0
        /*096c*/ 	.word	0x00000000
        /*0970*/ 	.word	0x000000e0
        /*0974*/ 	.short	0x010a
        /*0976*/ 	.byte	0xff
	.zero		1


	//   ....[134]....
        /*0978*/ 	.word	0x00009b50
        /*097c*/ 	.word	0x00000000
        /*0980*/ 	.word	0x00000000
        /*0984*/ 	.short	0x010a
        /*0986*/ 	.byte	0xff
	.zero		1


	//   ....[135]....
        /*0988*/ 	.word	0x00009bb0
        /*098c*/ 	.word	0x00000000
        /*0990*/ 	.word	0x00000000
        /*0994*/ 	.short	0x010a
        /*0996*/ 	.byte	0xff
	.zero		1


	//   ....[136]....
        /*0998*/ 	.word	0x00009c10
        /*099c*/ 	.word	0x00000000
        /*09a0*/ 	.word	0x00000000
        /*09a4*/ 	.short	0x010a
        /*09a6*/ 	.byte	0xff
	.zero		1


	//   ....[137]....
        /*09a8*/ 	.word	0x00009c70
        /*09ac*/ 	.word	0x00000000
        /*09b0*/ 	.word	0x00000000
        /*09b4*/ 	.short	0x010a
        /*09b6*/ 	.byte	0xff
	.zero		1


	//   ....[138]....
        /*09b8*/ 	.word	0x00009cd0
        /*09bc*/ 	.word	0x00000000
        /*09c0*/ 	.word	0x00000120
        /*09c4*/ 	.short	0x010a
        /*09c6*/ 	.byte	0xff
	.zero		1


	//   ....[139]....
        /*09c8*/ 	.word	0x00009d20
        /*09cc*/ 	.word	0x00000000
        /*09d0*/ 	.word	0x000000a0
        /*09d4*/ 	.short	0x010a
        /*09d6*/ 	.byte	0xff
	.zero		1


	//   ....[140]....
        /*09d8*/ 	.word	0x00009d80
        /*09dc*/ 	.word	0x00000000
        /*09e0*/ 	.word	0x00000098
        /*09e4*/ 	.short	0x010a
        /*09e6*/ 	.byte	0xff
	.zero		1


	//   ....[141]....
        /*09e8*/ 	.word	0x00009de0
        /*09ec*/ 	.word	0x00000000
        /*09f0*/ 	.word	0x00000070
        /*09f4*/ 	.short	0x010a
        /*09f6*/ 	.byte	0xff
	.zero		1


	//   ....[142]....
        /*09f8*/ 	.word	0x00009e40
        /*09fc*/ 	.word	0x00000000
        /*0a00*/ 	.word	0x00000078
        /*0a04*/ 	.short	0x010a
        /*0a06*/ 	.byte	0xff
	.zero		1


	//   ....[143]....
        /*0a08*/ 	.word	0x00009ea0
        /*0a0c*/ 	.word	0x00000000
        /*0a10*/ 	.word	0x00000080
        /*0a14*/ 	.short	0x010a
        /*0a16*/ 	.byte	0xff
	.zero		1


	//   ....[144]....
        /*0a18*/ 	.word	0x00009f00
        /*0a1c*/ 	.word	0x00000000
        /*0a20*/ 	.word	0x00000088
        /*0a24*/ 	.short	0x010a
        /*0a26*/ 	.byte	0xff
	.zero		1


	//   ....[145]....
        /*0a28*/ 	.word	0x00009f60
        /*0a2c*/ 	.word	0x00000000
        /*0a30*/ 	.word	0x00000070
        /*0a34*/ 	.short	0x010a
        /*0a36*/ 	.byte	0xff
	.zero		1


	//   ....[146]....
        /*0a38*/ 	.word	0x00009fc0
        /*0a3c*/ 	.word	0x00000000
        /*0a40*/ 	.word	0x00000078
        /*0a44*/ 	.short	0x010a
        /*0a46*/ 	.byte	0xff
	.zero		1


	//   ....[147]....
        /*0a48*/ 	.word	0x0000a020
        /*0a4c*/ 	.word	0x00000000
        /*0a50*/ 	.word	0x00000080
        /*0a54*/ 	.short	0x010a
        /*0a56*/ 	.byte	0xff
	.zero		1


	//   ....[148]....
        /*0a58*/ 	.word	0x0000a070
        /*0a5c*/ 	.word	0x00000000
        /*0a60*/ 	.word	0x000000a0
        /*0a64*/ 	.short	0x010a
        /*0a66*/ 	.byte	0xff
	.zero		1


	//   ....[149]....
        /*0a68*/ 	.word	0x0000a0d0
        /*0a6c*/ 	.word	0x00000002
        /*0a70*/ 	.word	0x00000050
        /*0a74*/ 	.short	0x010a
        /*0a76*/ 	.byte	0xff
	.zero		1


	//   ....[150]....
        /*0a78*/ 	.word	0x0000a120
        /*0a7c*/ 	.word	0x00000070
        /*0a80*/ 	.word	0x000000c0
        /*0a84*/ 	.short	0x010a
        /*0a86*/ 	.byte	0xff
	.zero		1


	//   ....[151]....
        /*0a88*/ 	.word	0x0000a170
        /*0a8c*/ 	.word	0x00000002
        /*0a90*/ 	.word	0x00000050
        /*0a94*/ 	.short	0x010a
        /*0a96*/ 	.byte	0xff
	.zero		1


	//   ....[152]....
        /*0a98*/ 	.word	0x0000a1c0
        /*0a9c*/ 	.word	0x00000000
        /*0aa0*/ 	.word	0x00000050
        /*0aa4*/ 	.short	0x010a
        /*0aa6*/ 	.byte	0xff
	.zero		1


	//   ....[153]....
        /*0aa8*/ 	.word	0x0000a210
        /*0aac*/ 	.word	0x00000000
        /*0ab0*/ 	.word	0x00000050
        /*0ab4*/ 	.short	0x010a
        /*0ab6*/ 	.byte	0xff
	.zero		1


	//----- nvinfo : EIATTR_NUM_MBARRIERS
	.align		4
.L_47:
        /*0ab8*/ 	.byte	0x03, 0x38
        /*0aba*/ 	.short	0x0025


	//----- nvinfo : EIATTR_EXIT_INSTR_OFFSETS
	.align		4
        /*0abc*/ 	.byte	0x04, 0x1c
        /*0abe*/ 	.short	(.L_49 - .L_48)


	//   ....[0]....
.L_48:
        /*0ac0*/ 	.word	0x000028e0


	//   ....[1]....
        /*0ac4*/ 	.word	0x00002de0


	//   ....[2]....
        /*0ac8*/ 	.word	0x00002e40


	//   ....[3]....
        /*0acc*/ 	.word	0x000041c0


	//   ....[4]....
        /*0ad0*/ 	.word	0x000051f0


	//   ....[5]....
        /*0ad4*/ 	.word	0x00005230


	//   ....[6]....
        /*0ad8*/ 	.word	0x000093e0


	//   ....[7]....
        /*0adc*/ 	.word	0x00009460


	//   ....[8]....
        /*0ae0*/ 	.word	0x00009490


	//   ....[9]....
        /*0ae4*/ 	.word	0x00009500


	//----- nvinfo : EIATTR_MAX_THREADS
	.align		4
.L_49:
        /*0ae8*/ 	.byte	0x04, 0x05
        /*0aea*/ 	.short	(.L_51 - .L_50)
.L_50:
        /*0aec*/ 	.word	0x00000100
        /*0af0*/ 	.word	0x00000001
        /*0af4*/ 	.word	0x00000001


	//----- nvinfo : EIATTR_CRS_STACK_SIZE
	.align		4
.L_51:
        /*0af8*/ 	.byte	0x04, 0x1e
        /*0afa*/ 	.short	(.L_53 - .L_52)
.L_52:
        /*0afc*/ 	.word	0x00000000


	//----- nvinfo : EIATTR_CBANK_PARAM_SIZE
	.align		4
.L_53:
        /*0b00*/ 	.byte	0x03, 0x19
        /*0b02*/ 	.short	0x0800


	//----- nvinfo : EIATTR_PARAM_CBANK
	.align		4
        /*0b04*/ 	.byte	0x04, 0x0a
        /*0b06*/ 	.short	(.L_55 - .L_54)
	.align		4
.L_54:
        /*0b08*/ 	.word	index@(.nv.constant0._ZN7cutlass13device_kernelINS_4gemm6kernel13GemmUniversalIN4cute5tupleIJiiiiEEENS1_10collective13CollectiveMmaINS1_35MainloopSm100TmaUmmaWarpSpecializedILi5ELi2ELi4ENS5_IJNS4_1CILi2EEENSA_ILi1EEESC_EEEEENS5_IJNSA_ILi256EEENSA_ILi128EEENSA_ILi64EEEEEENS_6half_tENS5_IJlSC_lEEESJ_SK_NS4_8TiledMMAINS4_8MMA_AtomIJNS4_26SM100_MMA_F16BF16_2x1SM_SSISJ_SJ_fLi256ELi128ELNS4_4UMMA5MajorE0ELSP_0ELNSO_7ScaleInE0ELSQ_0EEEEEENS4_6LayoutINS5_IJSC_SC_SC_EEENS5_IJNSA_ILi0EEESV_SV_EEEEENS5_IJNS4_10UnderscoreESY_SY_EEEEENS4_18SM100_TMA_2SM_LOADENS4_14ComposedLayoutINS4_7SwizzleILi3ELi4ELi3EEENS4_18smem_ptr_flag_bitsILi16EEENST_INS5_IJNSA_ILi8EEESH_EEENS5_IJSH_SC_EEEEEEEvNS4_8identityES11_S1B_vS1C_EENS_8epilogue10collective18CollectiveEpilogueINS1E_23Sm100TmaWarpSpecializedILi4ELi2ELi32ELb1ELb0EEEJNS5_IJSG_SG_SH_EEENS5_IJNST_ISG_SC_EENST_INSA_ILi32EEESC_EEEEESJ_SK_SJ_SK_NS1E_6fusion15FusionCallbacksIS1I_NS1O_17LinearCombinationISJ_fSJ_fLNS_15FloatRoundStyleE2EEES1J_S1N_JEEENS4_5SM1004TMEM4LOAD26SM100_TMEM_LOAD_32dp32b32xENS4_13SM90_TMA_LOADENS12_INS13_ILi2ELi4ELi3EEES16_NST_INS5_IJS17_S1L_EEENS5_IJS1L_SC_EEEEEEENS4_39AutoVectorizingCopyWithAssumedAlignmentILi128EEENS4_14SM90_TMA_STOREES23_S25_S25_EEEvvEEEEvNT_6ParamsE)
        /*0b0c*/ 	.short	0x0380
        /*0b0e*/ 	.short	0x0800


	//----- nvinfo : EIATTR_SW_WAR
	.align		4
.L_55:
        /*0b10*/ 	.byte	0x04, 0x36
        /*0b12*/ 	.short	(.L_57 - .L_56)
.L_56:
        /*0b14*/ 	.word	0x00000008
.L_57:


//--------------------- .nv.callgraph             --------------------------
	.section	.nv.callgraph,"",@"SHT_CUDA_CALLGRAPH"
	.align	4
	.sectionentsize	8
	.align		4
        /*0000*/ 	.word	0x00000000
	.align		4
        /*0004*/ 	.word	0xffffffff
	.align		4
        /*0008*/ 	.word	index@(_ZN7cutlass13device_kernelINS_4gemm6kernel13GemmUniversalIN4cute5tupleIJiiiiEEENS1_10collective13CollectiveMmaINS1_35MainloopSm100TmaUmmaWarpSpecializedILi5ELi2ELi4ENS5_IJNS4_1CILi2EEENSA_ILi1EEESC_EEEEENS5_IJNSA_ILi256EEENSA_ILi128EEENSA_ILi64EEEEEENS_6half_tENS5_IJlSC_lEEESJ_SK_NS4_8TiledMMAINS4_8MMA_AtomIJNS4_26SM100_MMA_F16BF16_2x1SM_SSISJ_SJ_fLi256ELi128ELNS4_4UMMA5MajorE0ELSP_0ELNSO_7ScaleInE0ELSQ_0EEEEEENS4_6LayoutINS5_IJSC_SC_SC_EEENS5_IJNSA_ILi0EEESV_SV_EEEEENS5_IJNS4_10UnderscoreESY_SY_EEEEENS4_18SM100_TMA_2SM_LOADENS4_14ComposedLayoutINS4_7SwizzleILi3ELi4ELi3EEENS4_18smem_ptr_flag_bitsILi16EEENST_INS5_IJNSA_ILi8EEESH_EEENS5_IJSH_SC_EEEEEEEvNS4_8identityES11_S1B_vS1C_EENS_8epilogue10collective18CollectiveEpilogueINS1E_23Sm100TmaWarpSpecializedILi4ELi2ELi32ELb1ELb0EEEJNS5_IJSG_SG_SH_EEENS5_IJNST_ISG_SC_EENST_INSA_ILi32EEESC_EEEEESJ_SK_SJ_SK_NS1E_6fusion15FusionCallbacksIS1I_NS1O_17LinearCombinationISJ_fSJ_fLNS_15FloatRoundStyleE2EEES1J_S1N_JEEENS4_5SM1004TMEM4LOAD26SM100_TMEM_LOAD_32dp32b32xENS4_13SM90_TMA_LOADENS12_INS13_ILi2ELi4ELi3EEES16_NST_INS5_IJS17_S1L_EEENS5_IJS1L_SC_EEEEEEENS4_39AutoVectorizingCopyWithAssumedAlignmentILi128EEENS4_14SM90_TMA_STOREES23_S25_S25_EEEvvEEEEvNT_6ParamsE)
	.align		4
        /*000c*/ 	.word	index@(__assertfail)
	.align		4
        /*0010*/ 	.word	0x00000000
	.align		4
        /*0014*/ 	.word	0xfffffffe
	.align		4
        /*0018*/ 	.word	0x00000000
	.align		4
        /*001c*/ 	.word	0xfffffffd
	.align		4
        /*0020*/ 	.word	0x00000000
	.align		4
        /*0024*/ 	.word	0xfffffffc


//--------------------- .nv.constant4             --------------------------
	.section	.nv.constant4,"a",@progbits
	.align	8
	.align		8
.nv.constant4:
        /*0000*/ 	.dword	__assertfail
	.align		8
        /*0008*/ 	.dword	__unnamed_1
	.align		8
        /*0010*/ 	.dword	__unnamed_2
	.align		8
        /*0018*/ 	.dword	_ZN39_INTERNAL_9ee08ee6_4_k_cu_b6667cd6_71624cuda3std3__45__cpo5beginE
	.align		8
        /*0020*/ 	.dword	_ZN39_INTERNAL_9ee08ee6_4_k_cu_b6667cd6_71624cuda3std3__45__cpo3endE
	.align		8
        /*0028*/ 	.dword	_ZN39_INTERNAL_9ee08ee6_4_k_cu_b6667cd6_71624cuda3std3__45__cpo6cbeginE
	.align		8
        /*0030*/ 	.dword	_ZN39_INTERNAL_9ee08ee6_4_k_cu_b6667cd6_71624cuda3std3__45__cpo4cendE
	.align		8
        /*0038*/ 	.dword	_ZN39_INTERNAL_9ee08ee6_4_k_cu_b6667cd6_71624cuda3std3__441_GLOBAL__N__9ee08ee6_4_k_cu_b6667cd6_71626ignoreE
	.align		8
        /*0040*/ 	.dword	_ZN39_INTERNAL_9ee08ee6_4_k_cu_b6667cd6_71624cuda3std3__419piecewise_constructE
	.align		8
        /*0048*/ 	.dword	_ZN39_INTERNAL_9ee08ee6_4_k_cu_b6667cd6_71624cuda3std3__48in_placeE
	.align		8
        /*0050*/ 	.dword	_ZN39_INTERNAL_9ee08ee6_4_k_cu_b6667cd6_71624cuda3std6ranges3__45__cpo4swapE
	.align		8
        /*0058*/ 	.dword	_ZN39_INTERNAL_9ee08ee6_4_k_cu_b6667cd6_71624cuda3std6ranges3__45__cpo9iter_moveE
	.align		8
        /*0060*/ 	.dword	_ZN39_INTERNAL_9ee08ee6_4_k_cu_b6667cd6_71624cute7productE
	.align		8
        /*0068*/ 	.dword	_ZN39_INTERNAL_9ee08ee6_4_k_cu_b6667cd6_71624cute1_E
	.align		8
        /*0070*/ 	.dword	$str$25
	.align		8
        /*0078*/ 	.dword	$str$26
	.align		8
        /*0080*/ 	.dword	$str$27
	.align		8
        /*0088*/ 	.dword	$str$28


//--------------------- .text._ZN7cutlass13device_kernelINS_4gemm6kernel13GemmUniversalIN4cute5tupleIJiiiiEEENS1_10collective13CollectiveMmaINS1_35MainloopSm100TmaUmmaWarpSpecializedILi5ELi2ELi4ENS5_IJNS4_1CILi2EEENSA_ILi1EEESC_EEEEENS5_IJNSA_ILi256EEENSA_ILi128EEENSA_ILi64EEEEEENS_6half_tENS5_IJlSC_lEEESJ_SK_NS4_8TiledMMAINS4_8MMA_AtomIJNS4_26SM100_MMA_F16BF16_2x1SM_SSISJ_SJ_fLi256ELi128ELNS4_4UMMA5MajorE0ELSP_0ELNSO_7ScaleInE0ELSQ_0EEEEEENS4_6LayoutINS5_IJSC_SC_SC_EEENS5_IJNSA_ILi0EEESV_SV_EEEEENS5_IJNS4_10UnderscoreESY_SY_EEEEENS4_18SM100_TMA_2SM_LOADENS4_14ComposedLayoutINS4_7SwizzleILi3ELi4ELi3EEENS4_18smem_ptr_flag_bitsILi16EEENST_INS5_IJNSA_ILi8EEESH_EEENS5_IJSH_SC_EEEEEEEvNS4_8identityES11_S1B_vS1C_EENS_8epilogue10collective18CollectiveEpilogueINS1E_23Sm100TmaWarpSpecializedILi4ELi2ELi32ELb1ELb0EEEJNS5_IJSG_SG_SH_EEENS5_IJNST_ISG_SC_EENST_INSA_ILi32EEESC_EEEEESJ_SK_SJ_SK_NS1E_6fusion15FusionCallbacksIS1I_NS1O_17LinearCombinationISJ_fSJ_fLNS_15FloatRoundStyleE2EEES1J_S1N_JEEENS4_5SM1004TMEM4LOAD26SM100_TMEM_LOAD_32dp32b32xENS4_13SM90_TMA_LOADENS12_INS13_ILi2ELi4ELi3EEES16_NST_INS5_IJS17_S1L_EEENS5_IJS1L_SC_EEEEEEENS4_39AutoVectorizingCopyWithAssumedAlignmentILi128EEENS4_14SM90_TMA_STOREES23_S25_S25_EEEvvEEEEvNT_6ParamsE --------------------------
	.section	.text._ZN7cutlass13device_kernelINS_4gemm6kernel13GemmUniversalIN4cute5tupleIJiiiiEEENS1_10collective13CollectiveMmaINS1_35MainloopSm100TmaUmmaWarpSpecializedILi5ELi2ELi4ENS5_IJNS4_1CILi2EEENSA_ILi1EEESC_EEEEENS5_IJNSA_ILi256EEENSA_ILi128EEENSA_ILi64EEEEEENS_6half_tENS5_IJlSC_lEEESJ_SK_NS4_8TiledMMAINS4_8MMA_AtomIJNS4_26SM100_MMA_F16BF16_2x1SM_SSISJ_SJ_fLi256ELi128ELNS4_4UMMA5MajorE0ELSP_0ELNSO_7ScaleInE0ELSQ_0EEEEEENS4_6LayoutINS5_IJSC_SC_SC_EEENS5_IJNSA_ILi0EEESV_SV_EEEEENS5_IJNS4_10UnderscoreESY_SY_EEEEENS4_18SM100_TMA_2SM_LOADENS4_14ComposedLayoutINS4_7SwizzleILi3ELi4ELi3EEENS4_18smem_ptr_flag_bitsILi16EEENST_INS5_IJNSA_ILi8EEESH_EEENS5_IJSH_SC_EEEEEEEvNS4_8identityES11_S1B_vS1C_EENS_8epilogue10collective18CollectiveEpilogueINS1E_23Sm100TmaWarpSpecializedILi4ELi2ELi32ELb1ELb0EEEJNS5_IJSG_SG_SH_EEENS5_IJNST_ISG_SC_EENST_INSA_ILi32EEESC_EEEEESJ_SK_SJ_SK_NS1E_6fusion15FusionCallbacksIS1I_NS1O_17LinearCombinationISJ_fSJ_fLNS_15FloatRoundStyleE2EEES1J_S1N_JEEENS4_5SM1004TMEM4LOAD26SM100_TMEM_LOAD_32dp32b32xENS4_13SM90_TMA_LOADENS12_INS13_ILi2ELi4ELi3EEES16_NST_INS5_IJS17_S1L_EEENS5_IJS1L_SC_EEEEEEENS4_39AutoVectorizingCopyWithAssumedAlignmentILi128EEENS4_14SM90_TMA_STOREES23_S25_S25_EEEvvEEEEvNT_6ParamsE,"ax",@progbits
	.align	128
.text._ZN7cutlass13device_kernelINS_4gemm6kernel13GemmUniversalIN4cute5tupleIJiiiiEEENS1_10collective13CollectiveMmaINS1_35MainloopSm100TmaUmmaWarpSpecializedILi5ELi2ELi4ENS5_IJNS4_1CILi2EEENSA_ILi1EEESC_EEEEENS5_IJNSA_ILi256EEENSA_ILi128EEENSA_ILi64EEEEEENS_6half_tENS5_IJlSC_lEEESJ_SK_NS4_8TiledMMAINS4_8MMA_AtomIJNS4_26SM100_MMA_F16BF16_2x1SM_SSISJ_SJ_fLi256ELi128ELNS4_4UMMA5MajorE0ELSP_0ELNSO_7ScaleInE0ELSQ_0EEEEEENS4_6LayoutINS5_IJSC_SC_SC_EEENS5_IJNSA_ILi0EEESV_SV_EEEEENS5_IJNS4_10UnderscoreESY_SY_EEEEENS4_18SM100_TMA_2SM_LOADENS4_14ComposedLayoutINS4_7SwizzleILi3ELi4ELi3EEENS4_18smem_ptr_flag_bitsILi16EEENST_INS5_IJNSA_ILi8EEESH_EEENS5_IJSH_SC_EEEEEEEvNS4_8identityES11_S1B_vS1C_EENS_8epilogue10collective18CollectiveEpilogueINS1E_23Sm100TmaWarpSpecializedILi4ELi2ELi32ELb1ELb0EEEJNS5_IJSG_SG_SH_EEENS5_IJNST_ISG_SC_EENST_INSA_ILi32EEESC_EEEEESJ_SK_SJ_SK_NS1E_6fusion15FusionCallbacksIS1I_NS1O_17LinearCombinationISJ_fSJ_fLNS_15FloatRoundStyleE2EEES1J_S1N_JEEENS4_5SM1004TMEM4LOAD26SM100_TMEM_LOAD_32dp32b32xENS4_13SM90_TMA_LOADENS12_INS13_ILi2ELi4ELi3EEES16_NST_INS5_IJS17_S1L_EEENS5_IJS1L_SC_EEEEEEENS4_39AutoVectorizingCopyWithAssumedAlignmentILi128EEENS4_14SM90_TMA_STOREES23_S25_S25_EEEvvEEEEvNT_6ParamsE:
        .type           _ZN7cutlass13device_kernelINS_4gemm6kernel13GemmUniversalIN4cute5tupleIJiiiiEEENS1_10collective13CollectiveMmaINS1_35MainloopSm100TmaUmmaWarpSpecializedILi5ELi2ELi4ENS5_IJNS4_1CILi2EEENSA_ILi1EEESC_EEEEENS5_IJNSA_ILi256EEENSA_ILi128EEENSA_ILi64EEEEEENS_6half_tENS5_IJlSC_lEEESJ_SK_NS4_8TiledMMAINS4_8MMA_AtomIJNS4_26SM100_MMA_F16BF16_2x1SM_SSISJ_SJ_fLi256ELi128ELNS4_4UMMA5MajorE0ELSP_0ELNSO_7ScaleInE0ELSQ_0EEEEEENS4_6LayoutINS5_IJSC_SC_SC_EEENS5_IJNSA_ILi0EEESV_SV_EEEEENS5_IJNS4_10UnderscoreESY_SY_EEEEENS4_18SM100_TMA_2SM_LOADENS4_14ComposedLayoutINS4_7SwizzleILi3ELi4ELi3EEENS4_18smem_ptr_flag_bitsILi16EEENST_INS5_IJNSA_ILi8EEESH_EEENS5_IJSH_SC_EEEEEEEvNS4_8identityES11_S1B_vS1C_EENS_8epilogue10collective18CollectiveEpilogueINS1E_23Sm100TmaWarpSpecializedILi4ELi2ELi32ELb1ELb0EEEJNS5_IJSG_SG_SH_EEENS5_IJNST_ISG_SC_EENST_INSA_ILi32EEESC_EEEEESJ_SK_SJ_SK_NS1E_6fusion15FusionCallbacksIS1I_NS1O_17LinearCombinationISJ_fSJ_fLNS_15FloatRoundStyleE2EEES1J_S1N_JEEENS4_5SM1004TMEM4LOAD26SM100_TMEM_LOAD_32dp32b32xENS4_13SM90_TMA_LOADENS12_INS13_ILi2ELi4ELi3EEES16_NST_INS5_IJS17_S1L_EEENS5_IJS1L_SC_EEEEEEENS4_39AutoVectorizingCopyWithAssumedAlignmentILi128EEENS4_14SM90_TMA_STOREES23_S25_S25_EEEvvEEEEvNT_6ParamsE,@function
        .size           _ZN7cutlass13device_kernelINS_4gemm6kernel13GemmUniversalIN4cute5tupleIJiiiiEEENS1_10collective13CollectiveMmaINS1_35MainloopSm100TmaUmmaWarpSpecializedILi5ELi2ELi4ENS5_IJNS4_1CILi2EEENSA_ILi1EEESC_EEEEENS5_IJNSA_ILi256EEENSA_ILi128EEENSA_ILi64EEEEEENS_6half_tENS5_IJlSC_lEEESJ_SK_NS4_8TiledMMAINS4_8MMA_AtomIJNS4_26SM100_MMA_F16BF16_2x1SM_SSISJ_SJ_fLi256ELi128ELNS4_4UMMA5MajorE0ELSP_0ELNSO_7ScaleInE0ELSQ_0EEEEEENS4_6LayoutINS5_IJSC_SC_SC_EEENS5_IJNSA_ILi0EEESV_SV_EEEEENS5_IJNS4_10UnderscoreESY_SY_EEEEENS4_18SM100_TMA_2SM_LOADENS4_14ComposedLayoutINS4_7SwizzleILi3ELi4ELi3EEENS4_18smem_ptr_flag_bitsILi16EEENST_INS5_IJNSA_ILi8EEESH_EEENS5_IJSH_SC_EEEEEEEvNS4_8identityES11_S1B_vS1C_EENS_8epilogue10collective18CollectiveEpilogueINS1E_23Sm100TmaWarpSpecializedILi4ELi2ELi32ELb1ELb0EEEJNS5_IJSG_SG_SH_EEENS5_IJNST_ISG_SC_EENST_INSA_ILi32EEESC_EEEEESJ_SK_SJ_SK_NS1E_6fusion15FusionCallbacksIS1I_NS1O_17LinearCombinationISJ_fSJ_fLNS_15FloatRoundStyleE2EEES1J_S1N_JEEENS4_5SM1004TMEM4LOAD26SM100_TMEM_LOAD_32dp32b32xENS4_13SM90_TMA_LOADENS12_INS13_ILi2ELi4ELi3EEES16_NST_INS5_IJS17_S1L_EEENS5_IJS1L_SC_EEEEEEENS4_39AutoVectorizingCopyWithAssumedAlignmentILi128EEENS4_14SM90_TMA_STOREES23_S25_S25_EEEvvEEEEvNT_6ParamsE,(.L_x_200 - _ZN7cutlass13device_kernelINS_4gemm6kernel13GemmUniversalIN4cute5tupleIJiiiiEEENS1_10collective13CollectiveMmaINS1_35MainloopSm100TmaUmmaWarpSpecializedILi5ELi2ELi4ENS5_IJNS4_1CILi2EEENSA_ILi1EEESC_EEEEENS5_IJNSA_ILi256EEENSA_ILi128EEENSA_ILi64EEEEEENS_6half_tENS5_IJlSC_lEEESJ_SK_NS4_8TiledMMAINS4_8MMA_AtomIJNS4_26SM100_MMA_F16BF16_2x1SM_SSISJ_SJ_fLi256ELi128ELNS4_4UMMA5MajorE0ELSP_0ELNSO_7ScaleInE0ELSQ_0EEEEEENS4_6LayoutINS5_IJSC_SC_SC_EEENS5_IJNSA_ILi0EEESV_SV_EEEEENS5_IJNS4_10UnderscoreESY_SY_EEEEENS4_18SM100_TMA_2SM_LOADENS4_14ComposedLayoutINS4_7SwizzleILi3ELi4ELi3EEENS4_18smem_ptr_flag_bitsILi16EEENST_INS5_IJNSA_ILi8EEESH_EEENS5_IJSH_SC_EEEEEEEvNS4_8identityES11_S1B_vS1C_EENS_8epilogue10collective18CollectiveEpilogueINS1E_23Sm100TmaWarpSpecializedILi4ELi2ELi32ELb1ELb0EEEJNS5_IJSG_SG_SH_EEENS5_IJNST_ISG_SC_EENST_INSA_ILi32EEESC_EEEEESJ_SK_SJ_SK_NS1E_6fusion15FusionCallbacksIS1I_NS1O_17LinearCombinationISJ_fSJ_fLNS_15FloatRoundStyleE2EEES1J_S1N_JEEENS4_5SM1004TMEM4LOAD26SM100_TMEM_LOAD_32dp32b32xENS4_13SM90_TMA_LOADENS12_INS13_ILi2ELi4ELi3EEES16_NST_INS5_IJS17_S1L_EEENS5_IJS1L_SC_EEEEEEENS4_39AutoVectorizingCopyWithAssumedAlignmentILi128EEENS4_14SM90_TMA_STOREES23_S25_S25_EEEvvEEEEvNT_6ParamsE)
        .other          _ZN7cutlass13device_kernelINS_4gemm6kernel13GemmUniversalIN4cute5tupleIJiiiiEEENS1_10collective13CollectiveMmaINS1_35MainloopSm100TmaUmmaWarpSpecializedILi5ELi2ELi4ENS5_IJNS4_1CILi2EEENSA_ILi1EEESC_EEEEENS5_IJNSA_ILi256EEENSA_ILi128EEENSA_ILi64EEEEEENS_6half_tENS5_IJlSC_lEEESJ_SK_NS4_8TiledMMAINS4_8MMA_AtomIJNS4_26SM100_MMA_F16BF16_2x1SM_SSISJ_SJ_fLi256ELi128ELNS4_4UMMA5MajorE0ELSP_0ELNSO_7ScaleInE0ELSQ_0EEEEEENS4_6LayoutINS5_IJSC_SC_SC_EEENS5_IJNSA_ILi0EEESV_SV_EEEEENS5_IJNS4_10UnderscoreESY_SY_EEEEENS4_18SM100_TMA_2SM_LOADENS4_14ComposedLayoutINS4_7SwizzleILi3ELi4ELi3EEENS4_18smem_ptr_flag_bitsILi16EEENST_INS5_IJNSA_ILi8EEESH_EEENS5_IJSH_SC_EEEEEEEvNS4_8identityES11_S1B_vS1C_EENS_8epilogue10collective18CollectiveEpilogueINS1E_23Sm100TmaWarpSpecializedILi4ELi2ELi32ELb1ELb0EEEJNS5_IJSG_SG_SH_EEENS5_IJNST_ISG_SC_EENST_INSA_ILi32EEESC_EEEEESJ_SK_SJ_SK_NS1E_6fusion15FusionCallbacksIS1I_NS1O_17LinearCombinationISJ_fSJ_fLNS_15FloatRoundStyleE2EEES1J_S1N_JEEENS4_5SM1004TMEM4LOAD26SM100_TMEM_LOAD_32dp32b32xENS4_13SM90_TMA_LOADENS12_INS13_ILi2ELi4ELi3EEES16_NST_INS5_IJS17_S1L_EEENS5_IJS1L_SC_EEEEEEENS4_39AutoVectorizingCopyWithAssumedAlignmentILi128EEENS4_14SM90_TMA_STOREES23_S25_S25_EEEvvEEEEvNT_6ParamsE,@"STO_CUDA_ENTRY STV_DEFAULT"
_ZN7cutlass13device_kernelINS_4gemm6kernel13GemmUniversalIN4cute5tupleIJiiiiEEENS1_10collective13CollectiveMmaINS1_35MainloopSm100TmaUmmaWarpSpecializedILi5ELi2ELi4ENS5_IJNS4_1CILi2EEENSA_ILi1EEESC_EEEEENS5_IJNSA_ILi256EEENSA_ILi128EEENSA_ILi64EEEEEENS_6half_tENS5_IJlSC_lEEESJ_SK_NS4_8TiledMMAINS4_8MMA_AtomIJNS4_26SM100_MMA_F16BF16_2x1SM_SSISJ_SJ_fLi256ELi128ELNS4_4UMMA5MajorE0ELSP_0ELNSO_7ScaleInE0ELSQ_0EEEEEENS4_6LayoutINS5_IJSC_SC_SC_EEENS5_IJNSA_ILi0EEESV_SV_EEEEENS5_IJNS4_10UnderscoreESY_SY_EEEEENS4_18SM100_TMA_2SM_LOADENS4_14ComposedLayoutINS4_7SwizzleILi3ELi4ELi3EEENS4_18smem_ptr_flag_bitsILi16EEENST_INS5_IJNSA_ILi8EEESH_EEENS5_IJSH_SC_EEEEEEEvNS4_8identityES11_S1B_vS1C_EENS_8epilogue10collective18CollectiveEpilogueINS1E_23Sm100TmaWarpSpecializedILi4ELi2ELi32ELb1ELb0EEEJNS5_IJSG_SG_SH_EEENS5_IJNST_ISG_SC_EENST_INSA_ILi32EEESC_EEEEESJ_SK_SJ_SK_NS1E_6fusion15FusionCallbacksIS1I_NS1O_17LinearCombinationISJ_fSJ_fLNS_15FloatRoundStyleE2EEES1J_S1N_JEEENS4_5SM1004TMEM4LOAD26SM100_TMEM_LOAD_32dp32b32xENS4_13SM90_TMA_LOADENS12_INS13_ILi2ELi4ELi3EEES16_NST_INS5_IJS17_S1L_EEENS5_IJS1L_SC_EEEEEEENS4_39AutoVectorizingCopyWithAssumedAlignmentILi128EEENS4_14SM90_TMA_STOREES23_S25_S25_EEEvvEEEEvNT_6ParamsE:
[----:B------:R-:W1:Y:S01]  /*0000*/  LDC R1, c[0x0][0x37c] ;  /* 0x0000df00ff017b82 */ /* 0x000e620000000800 */
[----:B------:R-:W2:Y:S01]  /*0010*/  S2R R105, SR_TID.X ;  /* 0x0000000000697919 */ /* 0x000ea20000002100 */
[----:B------:R-:W3:Y:S06]  /*0020*/  LDCU.64 UR6, c[0x0][0x890] ;  /* 0x00011200ff0677ac */ /* 0x000eec0008000a00 */
[----:B------:R-:W4:Y:S01]  /*0030*/  S2UR UR37, SR_CgaCtaId ;  /* 0x00000000002579c3 */ /* 0x000f220000008800 */
[----:B------:R-:W-:Y:S02]  /*0040*/  PRMT R92, RZ, 0x7610, R92 ;  /* 0x00007610ff5c7816 */ /* 0x000fe4000000005c */
[----:B------:R-:W-:Y:S01]  /*0050*/  ELECT P1, URZ, PT ;  /* 0x0000000000ff782f */ /* 0x000fe20003820000 */
[----:B------:R-:W1:Y:S01]  /*0060*/  LDCU.64 UR46, c[0x0][0x358] ;  /* 0x00006b00ff2e77ac */ /* 0x000e620008000a00 */
[----:B---3--:R-:W-:-:S04]  /*0070*/  UISETP.NE.U32.AND UP0, UPT, UR6, URZ, UPT ;  /* 0x000000ff0600728c */ /* 0x008fc8000bf05070 */
[----:B------:R-:W-:Y:S02]  /*0080*/  UISETP.NE.AND.EX UP0, UPT, UR7, URZ, UPT, UP0 ;  /* 0x000000ff0700728c */ /* 0x000fe4000bf05300 */
[----:B----4-:R-:W-:Y:S02]  /*0090*/  ULOP3.LUT UR5, UR37, 0x1, URZ, 0xc0, !UPT ;  /* 0x0000000125057892 */ /* 0x010fe4000f8ec0ff */
[----:B------:R-:W-:Y:S01]  /*00a0*/  ULOP3.LUT UR4, UR37, 0x1, URZ, 0x3c, !UPT ;  /* 0x0000000125047892 */ /* 0x000fe2000f8e3cff */
[----:B--2---:R-:W-:-:S05]  /*00b0*/  SHF.R.U32.HI R96, RZ, 0x5, R105 ;  /* 0x00000005ff607819 */ /* 0x004fca0000011669 */
[----:B------:R-:W2:Y:S02]  /*00c0*/  SHFL.IDX PT, R0, R96, RZ, 0x1f ;  /* 0x00001fff60007589 */ /* 0x000ea400000e0000 */
[----:B--2---:R-:W-:Y:S01]  /*00d0*/  R2UR UR10, R0 ;  /* 0x00000000000a72ca */ /* 0x004fe200000e0000 */
[----:B-1----:R-:W-:-:S14]  /*00e0*/  BRA.U UP0, `(.L_x_0) ;  /* 0x00000001002c7547 */ /* 0x002fdc000b800000 */
[----:B------:R-:W1:Y:S02]  /*00f0*/  LDCU.64 UR8, c[0x0][0x888] ;  /* 0x00011100ff0877ac */ /* 0x000e640008000a00 */
[----:B-1----:R-:W-:-:S04]  /*0100*/  UISETP.NE.U32.AND UP0, UPT, UR8, URZ, UPT ;  /* 0x000000ff0800728c */ /* 0x002fc8000bf05070 */
[----:B------:R-:W-:-:S09]  /*0110*/  UISETP.NE.AND.EX UP0, UPT, UR9, URZ, UPT, UP0 ;  /* 0x000000ff0900728c */ /* 0x000fd2000bf05300 */
[----:B------:R-:W-:Y:S05]  /*0120*/  BRA.U !UP0, `(.L_x_1) ;  /* 0x0000000108107547 */ /* 0x000fea000b800000 */
[----:B------:R-:W1:Y:S02]  /*0130*/  LDC.64 R2, c[0x0][0x888] ;  /* 0x00022200ff027b82 */ /* 0x000e640000000a00 */
[----:B-1----:R1:W5:Y:S01]  /*0140*/  LDG.E R49, desc[UR46][R2.64] ;  /* 0x0000002e02317981 */ /* 0x002362000c1e1900 */
[----:B------:R-:W-:Y:S01]  /*0150*/  HFMA2 R92, -RZ, RZ, 0, 5.9604644775390625e-08 ;  /* 0x00000001ff5c7431 */ /* 0x000fe200000001ff */
[----:B------:R-:W-:Y:S05]  /*0160*/  BRA `(.L_x_0) ;  /* 0x00000000000c7947 */ /* 0x000fea0003800000 */
.L_x_1:
[----:B------:R-:W1:Y:S01]  /*0170*/  LDCU UR8, c[0x0][0x880] ;  /* 0x00011000ff0877ac */ /* 0x000e620008000800 */
[----:B------:R-:W-:Y:S01]  /*0180*/  HFMA2 R92, -RZ, RZ, 0, 5.9604644775390625e-08 ;  /* 0x00000001ff5c7431 */ /* 0x000fe200000001ff */
[----:B-1----:R-:W-:-:S07]  /*0190*/  MOV R49, UR8 ;  /* 0x0000000800317c02 */ /* 0x002fce0008000f00 */
.L_x_0:
[----:B------:R-:W2:Y:S02]  /*01a0*/  LDCU.64 UR8, c[0x0][0x8b0] ;  /* 0x00011600ff0877ac */ /* 0x000ea40008000a00 */
[----:B--2---:R-:W-:-:S04]  /*01b0*/  UISETP.NE.U32.AND UP0, UPT, UR8, URZ, UPT ;  /* 0x000000ff0800728c */ /* 0x004fc8000bf05070 */
[----:B------:R-:W-:-:S09]  /*01c0*/  UISETP.NE.AND.EX UP0, UPT, UR9, URZ, UPT, UP0 ;  /* 0x000000ff0900728c */ /* 0x000fd2000bf05300 */
[----:B------:R-:W-:Y:S05]  /*01d0*/  BRA.U UP0, `(.L_x_2) ;  /* 0x0000000100247547 */ /* 0x000fea000b800000 */
[----:B------:R-:W2:Y:S02]  /*01e0*/  LDCU.64 UR8, c[0x0][0x8a8] ;  /* 0x00011500ff0877ac */ /* 0x000ea40008000a00 */
[----:B--2---:R-:W-:-:S04]  /*01f0*/  UISETP.NE.U32.AND UP0, UPT, UR8, URZ, UPT ;  /* 0x000000ff0800728c */ /* 0x004fc8000bf05070 */
[----:B------:R-:W-:-:S09]  /*0200*/  UISETP.NE.AND.EX UP0, UPT, UR9, URZ, UPT, UP0 ;  /* 0x000000ff0900728c */ /* 0x000fd2000bf05300 */
[----:B------:R-:W-:Y:S05]  /*0210*/  BRA.U !UP0, `(.L_x_3) ;  /* 0x00000001080c7547 */ /* 0x000fea000b800000 */
[----:B-1----:R-:W1:Y:S02]  /*0220*/  LDC.64 R2, c[0x0][0x8a8] ;  /* 0x00022a00ff027b82 */ /* 0x002e640000000a00 */
[----:B-1----:R2:W5:Y:S01]  /*0230*/  LDG.E R47, desc[UR46][R2.64] ;  /* 0x0000002e022f7981 */ /* 0x002562000c1e1900 */
[----:B------:R-:W-:Y:S05]  /*0240*/  BRA `(.L_x_2) ;  /* 0x0000000000087947 */ /* 0x000fea0003800000 */
.L_x_3:
[----:B------:R-:W2:Y:S02]  /*0250*/  LDCU UR8, c[0x0][0x8a0] ;  /* 0x00011400ff0877ac */ /* 0x000ea40008000800 */
[----:B--2---:R-:W-:Y:S02]  /*0260*/  MOV R47, UR8 ;  /* 0x00000008002f7c02 */ /* 0x004fe40008000f00 */
.L_x_2:
[----:B------:R-:W-:Y:S01]  /*0270*/  IMAD.U32 R0, RZ, RZ, UR10 ;  /* 0x0000000aff007e24 */ /* 0x000fe2000f8e00ff */
[----:B------:R-:W-:Y:S04]  /*0280*/  BSSY.RECONVERGENT B0, `(.L_x_4) ;  /* 0x000000c000007945 */ /* 0x000fe80003800200 */
[C---:B------:R-:W-:Y:S02]  /*0290*/  ISETP.NE.OR P2, PT, R0.reuse, 0x1, !P1 ;  /* 0x000000010000780c */ /* 0x040fe40004f45670 */
[----:B------:R-:W-:-:S11]  /*02a0*/  ISETP.NE.OR P0, PT, R0, 0x3, !P1 ;  /* 0x000000030000780c */ /* 0x000fd60004f05670 */
[----:B------:R-:W-:Y:S05]  /*02b0*/  @P2 BRA `(.L_x_5) ;  /* 0x0000000000202947 */ /* 0x000fea0003800000 */
[----:B------:R-:W3:Y:S02]  /*02c0*/  LDCU.64 UR8, c[0x0][0x348] ;  /* 0x00006900ff0877ac */ /* 0x000ee40008000a00 */
[----:B---3--:R-:W-:Y:S02]  /*02d0*/  UIADD3 UR12, UP1, UPT, UR8, 0x80, URZ ;  /* 0x00000080080c7890 */ /* 0x008fe4000ff3e0ff */
[----:B------:R-:W-:Y:S02]  /*02e0*/  UIADD3 UR8, UP0, UPT, UR8, 0x180, URZ ;  /* 0x0000018008087890 */ /* 0x000fe4000ff1e0ff */
[----:B------:R-:W-:Y:S02]  /*02f0*/  UIADD3.X UR13, UPT, UPT, URZ, UR9, URZ, UP1, !UPT ;  /* 0x00000009ff0d7290 */ /* 0x000fe40008ffe4ff */
[----:B------:R-:W-:-:S07]  /*0300*/  UIADD3.X UR9, UPT, UPT, URZ, UR9, URZ, UP0, !UPT ;  /* 0x00000009ff097290 */ /* 0x000fce00087fe4ff */
[----:B------:R3:W-:Y:S02]  /*0310*/  UTMACCTL.PF [UR12] ;  /* 0x000000000c0079b9 */ /* 0x0007e40008040000 */
[----:B------:R3:W-:Y:S02]  /*0320*/  UTMACCTL.PF [UR8] ;  /* 0x00000000080079b9 */ /* 0x0007e40008040000 */
[----:B---3--:R-:W-:Y:S01]  /*0330*/  NOP ;  /* 0x0000000000007918 */ /* 0x008fe20000000000 */
.L_x_5:
[----:B------:R-:W-:Y:S05]  /*0340*/  BSYNC.RECONVERGENT B0 ;  /* 0x0000000000007941 */ /* 0x000fea0003800200 */
.L_x_4:
[----:B------:R-:W-:Y:S04]  /*0350*/  BSSY.RECONVERGENT B0, `(.L_x_6) ;  /* 0x000000a000007945 */ /* 0x000fe80003800200 */
        /* <DEDUP_REMOVED lines=9> */
.L_x_7:
[----:B------:R-:W-:Y:S05]  /*03f0*/  BSYNC.RECONVERGENT B0 ;  /* 0x0000000000007941 */ /* 0x000fea0003800200 */
.L_x_6:
[----:B------:R-:W3:Y:S01]  /*0400*/  LDCU.64 UR8, c[0x0][0x888] ;  /* 0x00011100ff0877ac */ /* 0x000ee20008000a00 */
[----:B------:R-:W-:Y:S02]  /*0410*/  UISETP.EQ.U32.AND UP1, UPT, UR6, URZ, UPT ;  /* 0x000000ff0600728c */ /* 0x000fe4000bf22070 */
[----:B------:R-:W-:Y:S02]  /*0420*/  UPLOP3.LUT UP5, UPT, UPT, UPT, UPT, 0x80, 0x8 ;  /* 0x000000000008789c */ /* 0x000fe40003faf070 */
[----:B---3--:R-:W-:-:S04]  /*0430*/  UISETP.NE.U32.AND UP0, UPT, UR8, URZ, UPT ;  /* 0x000000ff0800728c */ /* 0x008fc8000bf05070 */
[----:B------:R-:W-:-:S04]  /*0440*/  UISETP.NE.AND.EX UP0, UPT, UR9, URZ, UPT, UP0 ;  /* 0x000000ff0900728c */ /* 0x000fc8000bf05300 */
[----:B------:R-:W-:-:S04]  /*0450*/  UISETP.EQ.OR.EX UP2, UPT, UR7, URZ, !UP0, UP1 ;  /* 0x000000ff0700728c */ /* 0x000fc8000c742710 */
[----:B------:R-:W-:-:S05]  /*0460*/  UP2UR UR50, UPR, URZ, 0x4 ;  /* 0x00000004ff327883 */ /* 0x000fca0008000000 */
[----:B------:R-:W-:Y:S07]  /*0470*/  BRA.U !UP2, `(.L_x_8) ;  /* 0x000000010a207547 */ /* 0x000fee000b800000 */
[----:B------:R-:W-:Y:S01]  /*0480*/  UISETP.NE.U32.AND UP2, UPT, UR6, URZ, UPT ;  /* 0x000000ff0600728c */ /* 0x000fe2000bf45070 */
[----:B-----5:R-:W-:Y:S01]  /*0490*/  FSETP.NEU.AND P0, PT, R49, RZ, PT ;  /* 0x000000ff3100720b */ /* 0x020fe20003f0d000 */
[----:B------:R-:W-:Y:S02]  /*04a0*/  USEL UR6, URZ, 0xffffffff, UP0 ;  /* 0xffffffffff067887 */ /* 0x000fe40008000000 */
[----:B------:R-:W-:-:S10]  /*04b0*/  UISETP.NE.AND.EX UP2, UPT, UR7, URZ, UPT, UP2 ;  /* 0x000000ff0700728c */ /* 0x000fd4000bf45320 */
[----:B------:R-:W-:Y:S01]  /*04c0*/  VOTEU.ANY UP1, P0 ;  /* 0x0000000000ff7886 */ /* 0x000fe20000020100 */
[----:B------:R-:W-:-:S04]  /*04d0*/  @!UP2 USEL UR6, URZ, 0xffffffff, UP1 ;  /* 0xffffffffff06a887 */ /* 0x000fc80008800000 */
[----:B------:R-:W-:-:S04]  /*04e0*/  ULOP3.LUT UR6, UR6, 0x1, URZ, 0xc0, !UPT ;  /* 0x0000000106067892 */ /* 0x000fc8000f8ec0ff */
[----:B------:R-:W-:-:S11]  /*04f0*/  UISETP.NE.U32.AND UP5, UPT, UR6, 0x1, UPT ;  /* 0x000000010600788c */ /* 0x000fd6000bfa5070 */
.L_x_8:
[----:B------:R-:W3:Y:S01]  /*0500*/  SHFL.IDX PT, R0, R96, RZ, 0x1f ;  /* 0x00001fff60007589 */ /* 0x000ee200000e0000 */
[----:B------:R-:W-:-:S04]  /*0510*/  UISETP.NE.AND UP1, UPT, UR10, 0x2, UPT ;  /* 0x000000020a00788c */ /* 0x000fc8000bf25270 */
[----:B------:R-:W-:Y:S02]  /*0520*/  UISETP.EQ.AND UP2, UPT, UR5, URZ, !UP1 ;  /* 0x000000ff0500728c */ /* 0x000fe4000cf42270 */
[----:B------:R-:W-:-:S04]  /*0530*/  USEL UR6, URZ, 0x1, UP1 ;  /* 0x00000001ff067887 */ /* 0x000fc80008800000 */
[----:B------:R-:W-:Y:S02]  /*0540*/  PLOP3.LUT P5, PT, P1, PT, UP2, 0x80, 0x8 ;  /* 0x000000000008781c */ /* 0x000fe40000faf028 */
[----:B---3--:R-:W-:-:S13]  /*0550*/  ISETP.NE.AND P0, PT, R0, RZ, PT ;  /* 0x000000ff0000720c */ /* 0x008fda0003f05270 */
[----:B------:R-:W-:Y:S05]  /*0560*/  @P0 BRA `(.L_x_9) ;  /* 0x00000000004c0947 */ /* 0x000fea0003800000 */
[----:B------:R-:W-:Y:S01]  /*0570*/  UMOV UR8, 0x400 ;  /* 0x0000040000087882 */ /* 0x000fe20000000000 */
[----:B------:R-:W-:Y:S01]  /*0580*/  UMOV UR7, 0x1 ;  /* 0x0000000100077882 */ /* 0x000fe20000000000 */
[----:B------:R-:W-:Y:S02]  /*0590*/  ULEA UR8, UR37, UR8, 0x18 ;  /* 0x0000000825087291 */ /* 0x000fe4000f8ec0ff */
[----:B------:R-:W-:-:S04]  /*05a0*/  UIADD3 UR12, UPT, UPT, -UR7, 0x100000, URZ ;  /* 0x00100000070c7890 */ /* 0x000fc8000fffe1ff */
[----:B------:R-:W-:Y:S02]  /*05b0*/  USHF.L.U32 UR13, UR12, 0xb, URZ ;  /* 0x0000000b0c0d7899 */ /* 0x000fe400080006ff */
[----:B------:R-:W-:Y:S01]  /*05c0*/  USHF.L.U32 UR12, UR12, 0x1, URZ ;  /* 0x000000010c0c7899 */ /* 0x000fe200080006ff */
[----:B------:R-:W-:Y:S01]  /*05d0*/  ELECT P0, URZ, PT ;  /* 0x0000000000ff782f */ /* 0x000fe20003800000 */
[----:B------:R-:W3:Y:S10]  /*05e0*/  FENCE.VIEW.ASYNC.S ;  /* 0x00000000000073c6 */ /* 0x000ef40000000000 */
[----:B---3--:R3:W4:Y:S01]  /*05f0*/  SYNCS.EXCH.64 URZ, [UR8], UR12 ;  /* 0x0000000c08ff75b2 */ /* 0x0087220008000100 */
[----:B------:R3:W1:Y:S01]  /*0600*/  SYNCS.EXCH.64 URZ, [UR8+0x28], UR12 ;  /* 0x0000280c08ff75b2 */ /* 0x0006620008000100 */
        /* <DEDUP_REMOVED lines=8> */
[----:B------:R-:W-:Y:S01]  /*0690*/  NOP ;  /* 0x0000000000007918 */ /* 0x000fe20000000000 */
.L_x_9:
[----:B------:R-:W2:Y:S01]  /*06a0*/  SHFL.IDX PT, R0, R96, RZ, 0x1f ;  /* 0x00001fff60007589 */ /* 0x000ea200000e0000 */
[----:B------:R-:W-:Y:S01]  /*06b0*/  NOP ;  /* 0x0000000000007918 */ /* 0x000fe20000000000 */
[----:B--2---:R-:W-:-:S13]  /*06c0*/  ISETP.NE.AND P0, PT, R0, 0x1, PT ;  /* 0x000000010000780c */ /* 0x004fda0003f05270 */
[----:B------:R-:W-:Y:S05]  /*06d0*/  @P0 BRA `(.L_x_10) ;  /* 0x0000000000540947 */ /* 0x000fea0003800000 */
[----:B------:R-:W-:Y:S01]  /*06e0*/  UMOV UR9, 0x400 ;  /* 0x0000040000097882 */ /* 0x000fe20000000000 */
[----:B---3--:R-:W-:Y:S01]  /*06f0*/  UMOV UR8, 0x20 ;  /* 0x0000002000087882 */ /* 0x008fe20000000000 */
[----:B------:R-:W-:Y:S01]  /*0700*/  UMOV UR7, 0x80 ;  /* 0x0000008000077882 */ /* 0x000fe20000000000 */
[----:B------:R-:W-:Y:S02]  /*0710*/  ULEA UR9, UR37, UR9, 0x18 ;  /* 0x0000000925097291 */ /* 0x000fe4000f8ec0ff */
[----:B------:R-:W-:-:S04]  /*0720*/  UIADD3 UR12, UPT, UPT, -UR8, 0x100000, URZ ;  /* 0x00100000080c7890 */ /* 0x000fc8000fffe1ff */
[----:B------:R-:W-:Y:S02]  /*0730*/  USHF.L.U32 UR13, UR12, 0xb, URZ ;  /* 0x0000000b0c0d7899 */ /* 0x000fe400080006ff */
[----:B------:R-:W-:Y:S02]  /*0740*/  USHF.L.U32 UR12, UR12, 0x1, URZ ;  /* 0x000000010c0c7899 */ /* 0x000fe400080006ff */
[----:B------:R-:W-:-:S04]  /*0750*/  UIADD3 UR14, UPT, UPT, -UR7, 0x100000, URZ ;  /* 0x00100000070e7890 */ /* 0x000fc8000fffe1ff */
[----:B------:R-:W-:Y:S02]  /*0760*/  USHF.L.U32 UR15, UR14, 0xb, URZ ;  /* 0x0000000b0e0f7899 */ /* 0x000fe400080006ff */
[----:B------:R-:W-:Y:S01]  /*0770*/  USHF.L.U32 UR14, UR14, 0x1, URZ ;  /* 0x000000010e0e7899 */ /* 0x000fe200080006ff */
[----:B------:R-:W-:Y:S01]  /*0780*/  ELECT P0, URZ, PT ;  /* 0x0000000000ff782f */ /* 0x000fe20003800000 */
[----:B------:R-:W2:Y:S02]  /*0790*/  FENCE.VIEW.ASYNC.S ;  /* 0x00000000000073c6 */ /* 0x000ea40000000000 */
[----:B--2---:R2:W3:Y:S08]  /*07a0*/  SYNCS.EXCH.64 URZ, [UR9+0x50], UR12 ;  /* 0x0000500c09ff75b2 */ /* 0x0044f00008000100 */
        /* <DEDUP_REMOVED lines=8> */
.L_x_10:
[----:B------:R-:W4:Y:S01]  /*0830*/  SHFL.IDX PT, R0, R96, RZ, 0x1f ;  /* 0x00001fff60007589 */ /* 0x000f2200000e0000 */
[----:B------:R-:W-:Y:S01]  /*0840*/  NOP ;  /* 0x0000000000007918 */ /* 0x000fe20000000000 */
[----:B----4-:R-:W-:-:S13]  /*0850*/  ISETP.NE.AND P0, PT, R0, 0x3, PT ;  /* 0x000000030000780c */ /* 0x010fda0003f05270 */
[----:B------:R-:W-:Y:S05]  /*0860*/  @P0 BRA `(.L_x_11) ;  /* 0x00000000002c0947 */ /* 0x000fea0003800000 */
[----:B---3--:R-:W-:Y:S01]  /*0870*/  UMOV UR8, 0x400 ;  /* 0x0000040000087882 */ /* 0x008fe20000000000 */
[----:B------:R-:W-:Y:S01]  /*0880*/  UMOV UR7, 0x20 ;  /* 0x0000002000077882 */ /* 0x000fe20000000000 */
[----:B------:R-:W-:Y:S02]  /*0890*/  ULEA UR8, UR37, UR8, 0x18 ;  /* 0x0000000825087291 */ /* 0x000fe4000f8ec0ff */
[----:B--2---:R-:W-:-:S04]  /*08a0*/  UIADD3 UR12, UPT, UPT, -UR7, 0x100000, URZ ;  /* 0x00100000070c7890 */ /* 0x004fc8000fffe1ff */
[----:B------:R-:W-:Y:S02]  /*08b0*/  USHF.L.U32 UR13, UR12, 0xb, URZ ;  /* 0x0000000b0c0d7899 */ /* 0x000fe400080006ff */
[----:B------:R-:W-:Y:S01]  /*08c0*/  USHF.L.U32 UR12, UR12, 0x1, URZ ;  /* 0x000000010c0c7899 */ /* 0x000fe200080006ff */
[----:B------:R-:W-:Y:S01]  /*08d0*/  ELECT P0, URZ, PT ;  /* 0x0000000000ff782f */ /* 0x000fe20003800000 */
[----:B------:R-:W2:Y:S10]  /*08e0*/  FENCE.VIEW.ASYNC.S ;  /* 0x00000000000073c6 */ /* 0x000eb40000000000 */
[----:B--2---:R4:W2:Y:S01]  /*08f0*/  SYNCS.EXCH.64 URZ, [UR8+0x90], UR12 ;  /* 0x0000900c08ff75b2 */ /* 0x0048a20008000100 */
[----:B------:R4:W3:Y:S02]  /*0900*/  SYNCS.EXCH.64 URZ, [UR8+0x98], UR12 ;  /* 0x0000980c08ff75b2 */ /* 0x0008e40008000100 */
[----:B----4-:R-:W-:Y:S01]  /*0910*/  NOP ;  /* 0x0000000000007918 */ /* 0x010fe20000000000 */
.L_x_11:
[----:B------:R-:W4:Y:S01]  /*0920*/  SHFL.IDX PT, R0, R96, RZ, 0x1f ;  /* 0x00001fff60007589 */ /* 0x000f2200000e0000 */
[----:B------:R-:W-:Y:S01]  /*0930*/  NOP ;  /* 0x0000000000007918 */ /* 0x000fe20000000000 */
[----:B----4-:R-:W-:-:S13]  /*0940*/  ISETP.NE.AND P0, PT, R0, 0x4, PT ;  /* 0x000000040000780c */ /* 0x010fda0003f05270 */
[----:B------:R-:W-:Y:S05]  /*0950*/  @P0 BRA `(.L_x_12) ;  /* 0x0000000000480947 */ /* 0x000fea0003800000 */
[----:B--2---:R-:W-:Y:S01]  /*0960*/  UMOV UR9, 0x1e0 ;  /* 0x000001e000097882 */ /* 0x004fe20000000000 */
[----:B---3--:R-:W-:Y:S01]  /*0970*/  UMOV UR8, 0x400 ;  /* 0x0000040000087882 */ /* 0x008fe20000000000 */
[----:B------:R-:W-:Y:S01]  /*0980*/  USEL UR9, UR9, 0x1a0, UP5 ;  /* 0x000001a009097887 */ /* 0x000fe2000a800000 */
        /* <DEDUP_REMOVED lines=10> */
[----:B--2---:R4:W2:Y:S08]  /*0a30*/  SYNCS.EXCH.64 URZ, [UR8+0xa0], UR12 ;  /* 0x0000a00c08ff75b2 */ /* 0x0048b00008000100 */
[----:B------:R4:W3:Y:S01]  /*0a40*/  SYNCS.EXCH.64 URZ, [UR8+0xb0], UR14 ;  /* 0x0000b00e08ff75b2 */ /* 0x0008e20008000100 */
[----:B------:R4:W1:Y:S01]  /*0a50*/  SYNCS.EXCH.64 URZ, [UR8+0xa8], UR12 ;  /* 0x0000a80c08ff75b2 */ /* 0x0008620008000100 */
[----:B------:R4:W1:Y:S02]  /*0a60*/  SYNCS.EXCH.64 URZ, [UR8+0xb8], UR14 ;  /* 0x0000b80e08ff75b2 */ /* 0x0008640008000100 */
[----:B----4-:R-:W-:Y:S01]  /*0a70*/  NOP ;  /* 0x0000000000007918 */ /* 0x010fe20000000000 */
.L_x_12:
[----:B------:R-:W4:Y:S01]  /*0a80*/  SHFL.IDX PT, R0, R96, RZ, 0x1f ;  /* 0x00001fff60007589 */ /* 0x000f2200000e0000 */
[----:B------:R-:W-:Y:S01]  /*0a90*/  NOP ;  /* 0x0000000000007918 */ /* 0x000fe20000000000 */
[----:B----4-:R-:W-:-:S13]  /*0aa0*/  ISETP.NE.AND P0, PT, R0, 0x5, PT ;  /* 0x000000050000780c */ /* 0x010fda0003f05270 */
[----:B------:R-:W-:Y:S05]  /*0ab0*/  @P0 BRA `(.L_x_13) ;  /* 0x0000000000540947 */ /* 0x000fea0003800000 */
[----:B--2---:R-:W-:Y:S01]  /*0ac0*/  UMOV UR9, 0x400 ;  /* 0x0000040000097882 */ /* 0x004fe20000000000 */
        /* <DEDUP_REMOVED lines=14> */
[----:B------:R4:W1:Y:S01]  /*0bb0*/  SYNCS.EXCH.64 URZ, [UR9+0xe8], UR14 ;  /* 0x0000e80e09ff75b2 */ /* 0x0008620008000100 */
[----:B------:R4:W1:Y:S01]  /*0bc0*/  SYNCS.EXCH.64 URZ, [UR9+0xd0], UR12 ;  /* 0x0000d00c09ff75b2 */ /* 0x0008620008000100 */
[----:B------:R4:W1:Y:S01]  /*0bd0*/  SYNCS.EXCH.64 URZ, [UR9+0xf0], UR14 ;  /* 0x0000f00e09ff75b2 */ /* 0x0008620008000100 */
[----:B------:R4:W1:Y:S01]  /*0be0*/  SYNCS.EXCH.64 URZ, [UR9+0xd8], UR12 ;  /* 0x0000d80c09ff75b2 */ /* 0x0008620008000100 */
[----:B------:R4:W1:Y:S02]  /*0bf0*/  SYNCS.EXCH.64 URZ, [UR9+0xf8], UR14 ;  /* 0x0000f80e09ff75b2 */ /* 0x0008640008000100 */
[----:B----4-:R-:W-:Y:S01]  /*0c00*/  NOP ;  /* 0x0000000000007918 */ /* 0x010fe20000000000 */
.L_x_13:
[----:B------:R-:W4:Y:S01]  /*0c10*/  SHFL.IDX PT, R0, R96, RZ, 0x1f ;  /* 0x00001fff60007589 */ /* 0x000f2200000e0000 */
[----:B------:R-:W-:Y:S01]  /*0c20*/  ISETP.NE.OR P1, PT, RZ, UR10, !P1 ;  /* 0x0000000aff007c0c */ /* 0x000fe2000cf25670 */
        /* <DEDUP_REMOVED lines=12> */
[----:B------:R4:W3:Y:S01]  /*0cf0*/  SYNCS.EXCH.64 URZ, [UR8+0x110], UR12 ;  /* 0x0001100c08ff75b2 */ /* 0x0008e20008000100 */
[----:B------:R4:W1:Y:S01]  /*0d00*/  SYNCS.EXCH.64 URZ, [UR8+0x108], UR12 ;  /* 0x0001080c08ff75b2 */ /* 0x0008620008000100 */
[----:B------:R4:W1:Y:S02]  /*0d10*/  SYNCS.EXCH.64 URZ, [UR8+0x118], UR12 ;  /* 0x0001180c08ff75b2 */ /* 0x0008640008000100 */
[----:B----4-:R-:W-:Y:S01]  /*0d20*/  NOP ;  /* 0x0000000000007918 */ /* 0x010fe20000000000 */
.L_x_14:
[----:B------:R-:W-:Y:S01]  /*0d30*/  VOTEU.ALL UP1, P1 ;  /* 0x0000000000ff7886 */ /* 0x000fe20000820000 */
[----:B---3--:R-:W3:Y:S01]  /*0d40*/  LDCU UR8, c[0x0][0x36c] ;  /* 0x00006d80ff0877ac */ /* 0x008ee20008000800 */
[----:B------:R-:W-:Y:S01]  /*0d50*/  NOP ;  /* 0x0000000000007918 */ /* 0x000fe20000000000 */
[----:B------:R-:W-:Y:S01]  /*0d60*/  LOP3.LUT R10, R105, 0x1f, RZ, 0xc0, !PT ;  /* 0x0000001f690a7812 */ /* 0x000fe200078ec0ff */
[----:B--2---:R-:W-:Y:S01]  /*0d70*/  UMOV UR12, 0x20 ;  /* 0x00000020000c7882 */ /* 0x004fe20000000000 */
[----:B------:R-:W-:Y:S01]  /*0d80*/  @!UP1 UMOV UR7, 0x400 ;  /* 0x0000040000079882 */ /* 0x000fe20000000000 */
[----:B------:R-:W-:-:S04]  /*0d90*/  @!UP1 UIADD3 UR12, UPT, UPT, -UR12, 0x100000, URZ ;  /* 0x001000000c0c9890 */ /* 0x000fc8000fffe1ff */
[----:B------:R-:W-:Y:S02]  /*0da0*/  @!UP1 USHF.L.U32 UR13, UR12, 0xb, URZ ;  /* 0x0000000b0c0d9899 */ /* 0x000fe400080006ff */
[----:B------:R-:W-:Y:S02]  /*0db0*/  @!UP1 USHF.L.U32 UR12, UR12, 0x1, URZ ;  /* 0x000000010c0c9899 */ /* 0x000fe400080006ff */
[----:B------:R-:W-:Y:S01]  /*0dc0*/  @!UP1 ULEA UR7, UR37, UR7, 0x18 ;  /* 0x0000000725079291 */ /* 0x000fe2000f8ec0ff */
[----:B------:R-:W-:Y:S01]  /*0dd0*/  VOTEU.ALL UP1, P1 ;  /* 0x0000000000ff7886 */ /* 0x000fe20000820000 */
[----:B------:R-:W-:Y:S01]  /*0de0*/  UISETP.NE.AND UP4, UPT, UR10, URZ, UPT ;  /* 0x000000ff0a00728c */ /* 0x000fe2000bf85270 */
[----:B------:R-:W2:Y:S09]  /*0df0*/  FENCE.VIEW.ASYNC.S ;  /* 0x00000000000073c6 */ /* 0x000eb20000000000 */
[----:B--2---:R2:W4:Y:S01]  /*0e00*/  @!UP1 SYNCS.EXCH.64 URZ, [UR7+0x120], UR12 ;  /* 0x0001200c07ff95b2 */ /* 0x0045220008000100 */
[----:B---3--:R-:W-:-:S09]  /*0e10*/  UISETP.EQ.U32.AND UP1, UPT, UR8, 0x1, UPT ;  /* 0x000000010800788c */ /* 0x008fd2000bf22070 */
[----:B------:R-:W-:Y:S05]  /*0e20*/  BRA.U !UP1, `(.L_x_15) ;  /* 0x0000000109087547 */ /* 0x000fea000b800000 */
[----:B-1--4-:R-:W-:Y:S01]  /*0e30*/  UCGABAR_ARV ;  /* 0x00000000000079c7 */ /* 0x012fe20008000000 */
[----:B------:R-:W-:Y:S05]  /*0e40*/  BRA `(.L_x_16) ;  /* 0x0000000000047947 */ /* 0x000fea0003800000 */
.L_x_15:
[----:B-1--4-:R-:W-:Y:S01]  /*0e50*/  NOP ;  /* 0x0000000000007918 */ /* 0x012fe20000000000 */
.L_x_16:
[----:B------:R-:W1:Y:S01]  /*0e60*/  S2R R15, SR_CTAID.Y ;  /* 0x00000000000f7919 */ /* 0x000e620000002600 */
[----:B------:R-:W-:-:S05]  /*0e70*/  CS2R.32 R91, SR_CgaSize ;  /* 0x00000000005b7805 */ /* 0x000fca0000008a00 */
[----:B------:R-:W-:-:S05]  /*0e80*/  IMAD R91, R91, -0xa0, RZ ;  /* 0xffffff605b5b7824 */ /* 0x000fca00078e02ff */
[----:B--2---:R-:W-:-:S14]  /*0e90*/  R2UR UR7, R91 ;  /* 0x000000005b0772ca */ /* 0x004fdc00000e0000 */
[----:B------:R-:W2:Y:S01]  /*0ea0*/  LDCU UR7, c[0x0][UR7+0x2b4] ;  /* 0x00005680070777ac */ /* 0x000ea20008000800 */
[----:B------:R-:W-:-:S05]  /*0eb0*/  CS2R.32 R0, SR_CgaSize ;  /* 0x0000000000007805 */ /* 0x000fca0000008a00 */
[----:B------:R-:W-:-:S06]  /*0ec0*/  IMAD R0, R0, -0xa0, RZ ;  /* 0xffffff6000007824 */ /* 0x000fcc00078e02ff */
[----:B------:R-:W3:Y:S01]  /*0ed0*/  LDC R0, c[0x0][R0+0x2a4] ;  /* 0x0000a90000007b82 */ /* 0x000ee20000000800 */
[----:B------:R-:W-:Y:S01]  /*0ee0*/  PRMT R8, RZ, 0x7610, R8 ;  /* 0x00007610ff087816 */ /* 0x000fe20000000008 */
[----:B------:R-:W4:Y:S01]  /*0ef0*/  S2R R9, SR_CTAID.X ;  /* 0x0000000000097919 */ /* 0x000f220000002500 */
[----:B------:R-:W-:-:S05]  /*0f00*/  CS2R.32 R91, SR_CgaSize ;  /* 0x00000000005b7805 */ /* 0x000fca0000008a00 */
[----:B------:R-:W-:-:S05]  /*0f10*/  IMAD R91, R91, -0xa0, RZ ;  /* 0xffffff605b5b7824 */ /* 0x000fca00078e02ff */
[----:B------:R-:W-:-:S14]  /*0f20*/  R2UR UR8, R91 ;  /* 0x000000005b0872ca */ /* 0x000fdc00000e0000 */
[----:B------:R-:W3:Y:S01]  /*0f30*/  LDCU UR8, c[0x0][UR8+0x2b0] ;  /* 0x00005600080877ac */ /* 0x000ee20008000800 */
[----:B------:R-:W-:Y:S01]  /*0f40*/  UISETP.NE.AND UP2, UPT, UR10, 0x2, UPT ;  /* 0x000000020a00788c */ /* 0x000fe2000bf45270 */
[----:B------:R-:W2:Y:S01]  /*0f50*/  LDC R11, c[0x0][0xb24] ;  /* 0x0002c900ff0b7b82 */ /* 0x000ea20000000800 */
[----:B------:R-:W-:-:S05]  /*0f60*/  CS2R.32 R2, SR_CgaSize ;  /* 0x0000000000027805 */ /* 0x000fca0000008a00 */
[----:B------:R-:W-:-:S06]  /*0f70*/  IMAD R2, R2, -0xa0, RZ ;  /* 0xffffff6002027824 */ /* 0x000fcc00078e02ff */
[----:B------:R-:W3:Y:S08]  /*0f80*/  LDC R2, c[0x0][R2+0x2a0] ;  /* 0x0000a80002027b82 */ /* 0x000ef00000000800 */
[----:B------:R-:W3:Y:S01]  /*0f90*/  LDC R40, c[0x0][0xb24] ;  /* 0x0002c900ff287b82 */ /* 0x000ee20000000800 */
[----:B-1----:R-:W-:-:S07]  /*0fa0*/  I2FP.F32.U32 R90, R15 ;  /* 0x0000000f005a7245 */ /* 0x002fce0000201000 */
[----:B------:R-:W1:Y:S01]  /*0fb0*/  S2UR UR36, SR_CTAID.Z ;  /* 0x00000000002479c3 */ /* 0x000e620000002700 */
[----:B--2---:R-:W-:Y:S01]  /*0fc0*/  ISETP.GE.AND P0, PT, R11, 0x1, PT ;  /* 0x000000010b00780c */ /* 0x004fe20003f06270 */
[----:B----4-:R-:W-:Y:S01]  /*0fd0*/  IMAD.MOV.U32 R14, RZ, RZ, R9 ;  /* 0x000000ffff0e7224 */ /* 0x010fe200078e0009 */
[----:B------:R-:W-:Y:S01]  /*0fe0*/  I2FP.F32.U32 R91, R9 ;  /* 0x00000009005b7245 */ /* 0x000fe20000201000 */
[----:B------:R-:W-:Y:S01]  /*0ff0*/  FMUL R90, R90, UR7 ;  /* 0x000000075a5a7c20 */ /* 0x000fe20008400000 */
[----:B------:R-:W2:Y:S03]  /*1000*/  LDCU UR7, c[0x0][0xb30] ;  /* 0x00016600ff0777ac */ /* 0x000ea60008000800 */
[----:B---3--:R-:W-:Y:S02]  /*1010*/  FMUL R91, R91, UR8 ;  /* 0x000000085b5b7c20 */ /* 0x008fe40008400000 */
[----:B------:R-:W3:Y:S08]  /*1020*/  F2I.U32.TRUNC.NTZ R90, R90 ;  /* 0x0000005a005a7305 */ /* 0x000ef0000020f000 */
[----:B------:R-:W4:Y:S01]  /*1030*/  F2I.U32.TRUNC.NTZ R91, R91 ;  /* 0x0000005b005b7305 */ /* 0x000f22000020f000 */
[----:B--2---:R-:W-:Y:S01]  /*1040*/  UISETP.NE.AND UP3, UPT, UR7, 0x1, UPT ;  /* 0x000000010700788c */ /* 0x004fe2000bf65270 */
[----:B---3--:R-:W-:-:S05]  /*1050*/  IADD3 R90, PT, PT, -R90, RZ, RZ ;  /* 0x000000ff5a5a7210 */ /* 0x008fca0007ffe1ff */
[----:B------:R-:W-:Y:S01]  /*1060*/  IMAD R90, R0, R90, R15 ;  /* 0x0000005a005a7224 */ /* 0x000fe200078e020f */
[----:B------:R-:W-:Y:S01]  /*1070*/  PRMT R0, RZ, 0x7610, R0 ;  /* 0x00007610ff007816 */ /* 0x000fe20000000000 */
[----:B----4-:R-:W-:-:S04]  /*1080*/  IMAD.MOV R91, RZ, RZ, -R91 ;  /* 0x000000ffff5b7224 */ /* 0x010fc800078e0a5b */
[----:B------:R-:W-:Y:S01]  /*1090*/  IMAD R91, R2, R91, R9 ;  /* 0x0000005b025b7224 */ /* 0x000fe200078e0209 */
[----:B-1----:R-:W-:Y:S06]  /*10a0*/  BRA.U UP4, `(.L_x_17) ;  /* 0x0000000104247547 */ /* 0x002fec000b800000 */
[----:B------:R-:W-:Y:S01]  /*10b0*/  ISETP.NE.AND P1, PT, R90, RZ, PT ;  /* 0x000000ff5a00720c */ /* 0x000fe20003f25270 */
[----:B------:R-:W-:Y:S01]  /*10c0*/  IMAD.MOV.U32 R0, RZ, RZ, 0x3 ;  /* 0x00000003ff007424 */ /* 0x000fe200078e00ff */
[C---:B------:R-:W-:Y:S02]  /*10d0*/  LOP3.LUT R2, R91.reuse, 0xfffffffe, RZ, 0xc0, !PT ;  /* 0xfffffffe5b027812 */ /* 0x040fe400078ec0ff */
[----:B------:R-:W-:Y:S02]  /*10e0*/  ISETP.LT.U32.OR P1, PT, R91, 0x2, !P1 ;  /* 0x000000025b00780c */ /* 0x000fe40004f21470 */
[----:B------:R-:W-:Y:S02]  /*10f0*/  SHF.L.U32 R0, R0, R2, RZ ;  /* 0x0000000200007219 */ /* 0x000fe400000006ff */
[----:B------:R-:W-:Y:S02]  /*1100*/  SEL R4, RZ, 0x1, !P1 ;  /* 0x00000001ff047807 */ /* 0x000fe40004800000 */
[----:B------:R-:W-:-:S05]  /*1110*/  SEL R3, RZ, 0x2, !P1 ;  /* 0x00000002ff037807 */ /* 0x000fca0004800000 */
[----:B------:R-:W-:-:S05]  /*1120*/  IMAD.IADD R3, R4, 0x1, R3 ;  /* 0x0000000104037824 */ /* 0x000fca00078e0203 */
[----:B------:R-:W-:Y:S02]  /*1130*/  PRMT R8, R3, 0x7610, R8 ;  /* 0x0000761003087816 */ /* 0x000fe40000000008 */
.L_x_17:
[----:B------:R-:W-:Y:S05]  /*1140*/  @!P0 BRA `(.L_x_18) ;  /* 0x0000000000b88947 */ /* 0x000fea0003800000 */
[----:B------:R-:W1:Y:S01]  /*1150*/  LDC.64 R4, c[0x0][0xb18] ;  /* 0x0002c600ff047b82 */ /* 0x000e620000000a00 */
[----:B------:R-:W-:-:S07]  /*1160*/  ISETP.NE.AND P0, PT, R11, 0x1, PT ;  /* 0x000000010b00780c */ /* 0x000fce0003f05270 */
[----:B------:R-:W2:Y:S08]  /*1170*/  LDC R14, c[0x0][0xb0c] ;  /* 0x0002c300ff0e7b82 */ /* 0x000eb00000000800 */
[----:B------:R-:W3:Y:S08]  /*1180*/  LDC R16, c[0x0][0x370] ;  /* 0x0000dc00ff107b82 */ /* 0x000ef00000000800 */
[----:B------:R-:W4:Y:S01]  /*1190*/  LDC R13, c[0x0][0x374] ;  /* 0x0000dd00ff0d7b82 */ /* 0x000f220000000800 */
[----:B-1----:R-:W-:-:S07]  /*11a0*/  ISETP.NE.AND P1, PT, R4, 0x1, PT ;  /* 0x000000010400780c */ /* 0x002fce0003f25270 */
[----:B------:R-:W3:Y:S01]  /*11b0*/  LDC.64 R6, c[0x0][0xb10] ;  /* 0x0002c400ff067b82 */ /* 0x000ee20000000a00 */
[----:B--2---:R-:W-:-:S07]  /*11c0*/  ISETP.NE.AND P2, PT, R14, 0x1, PT ;  /* 0x000000010e00780c */ /* 0x004fce0003f45270 */
[----:B------:R-:W1:Y:S08]  /*11d0*/  LDC R12, c[0x0][0xb20] ;  /* 0x0002c800ff0c7b82 */ /* 0x000e700000000800 */
[----:B------:R-:W2:Y:S01]  /*11e0*/  LDC.64 R2, c[0x0][0xb28] ;  /* 0x0002ca00ff027b82 */ /* 0x000ea20000000a00 */
[----:B----4-:R-:W-:-:S04]  /*11f0*/  IMAD.HI.U32 R17, R13, R5, RZ ;  /* 0x000000050d117227 */ /* 0x010fc800078e00ff */
[----:B------:R-:W-:-:S04]  /*1200*/  IMAD.HI.U32 R5, R15, R5, RZ ;  /* 0x000000050f057227 */ /* 0x000fc800078e00ff */
[----:B---3--:R-:W-:-:S05]  /*1210*/  IMAD.HI.U32 R18, R16, R6, RZ ;  /* 0x0000000610127227 */ /* 0x008fca00078e00ff */
[-C--:B------:R-:W-:Y:S01]  /*1220*/  @P2 SHF.R.U32.HI R16, RZ, R7.reuse, R18 ;  /* 0x00000007ff102219 */ /* 0x080fe20000011612 */
[----:B------:R-:W-:Y:S01]  /*1230*/  IMAD.HI.U32 R18, R9, R6, RZ ;  /* 0x0000000609127227 */ /* 0x000fe200078e00ff */
[-C--:B-1----:R-:W-:Y:S02]  /*1240*/  @P1 SHF.R.U32.HI R13, RZ, R12.reuse, R17 ;  /* 0x0000000cff0d1219 */ /* 0x082fe40000011611 */
[----:B------:R-:W-:Y:S02]  /*1250*/  SHF.R.U32.HI R5, RZ, R12, R5 ;  /* 0x0000000cff057219 */ /* 0x000fe40000011605 */
[----:B------:R-:W-:Y:S02]  /*1260*/  SHF.R.U32.HI R18, RZ, R7, R18 ;  /* 0x00000007ff127219 */ /* 0x000fe40000011612 */
[----:B------:R-:W-:Y:S01]  /*1270*/  SEL R5, R15, R5, !P1 ;  /* 0x000000050f057207 */ /* 0x000fe20004800000 */
[----:B--2---:R-:W-:Y:S01]  /*1280*/  IMAD.HI.U32 R17, R13, R2, RZ ;  /* 0x000000020d117227 */ /* 0x004fe200078e00ff */
[----:B------:R-:W-:-:S03]  /*1290*/  SEL R18, R9, R18, !P2 ;  /* 0x0000001209127207 */ /* 0x000fc60005000000 */
[----:B------:R-:W-:Y:S01]  /*12a0*/  IMAD.HI.U32 R6, R16, R2, RZ ;  /* 0x0000000210067227 */ /* 0x000fe200078e00ff */
[----:B------:R-:W-:-:S04]  /*12b0*/  @P0 SHF.R.U32.HI R13, RZ, R3, R17 ;  /* 0x00000003ff0d0219 */ /* 0x000fc80000011611 */
[----:B------:R-:W-:Y:S01]  /*12c0*/  @P0 SHF.R.U32.HI R16, RZ, R3, R6 ;  /* 0x00000003ff100219 */ /* 0x000fe20000011606 */
[----:B------:R-:W-:-:S04]  /*12d0*/  IMAD R13, R13, R11, RZ ;  /* 0x0000000b0d0d7224 */ /* 0x000fc800078e02ff */
[----:B------:R-:W-:Y:S01]  /*12e0*/  IMAD R6, R16, R11, RZ ;  /* 0x0000000b10067224 */ /* 0x000fe200078e02ff */
[----:B------:R-:W-:-:S04]  /*12f0*/  ISETP.GE.AND P1, PT, R5, R13, PT ;  /* 0x0000000d0500720c */ /* 0x000fc80003f26270 */
[----:B------:R-:W-:Y:S01]  /*1300*/  ISETP.GE.OR P1, PT, R18, R6, P1 ;  /* 0x000000061200720c */ /* 0x000fe20000f26670 */
[----:B------:R-:W-:-:S05]  /*1310*/  IMAD.HI.U32 R6, R5, R2, RZ ;  /* 0x0000000205067227 */ /* 0x000fca00078e00ff */
[----:B------:R-:W-:-:S04]  /*1320*/  SHF.R.U32.HI R6, RZ, R3, R6 ;  /* 0x00000003ff067219 */ /* 0x000fc80000011606 */
[----:B------:R-:W-:-:S03]  /*1330*/  SEL R6, R5, R6, !P0 ;  /* 0x0000000605067207 */ /* 0x000fc60004000000 */
[----:B------:R-:W-:Y:S01]  /*1340*/  @!P1 IMAD.HI.U32 R7, R18, R2, RZ ;  /* 0x0000000212079227 */ /* 0x000fe200078e00ff */
[----:B------:R-:W-:-:S04]  /*1350*/  IADD3 R2, PT, PT, -R6, RZ, RZ ;  /* 0x000000ff06027210 */ /* 0x000fc80007ffe1ff */
[----:B------:R-:W-:Y:S01]  /*1360*/  @!P1 SHF.R.U32.HI R3, RZ, R3, R7 ;  /* 0x00000003ff039219 */ /* 0x000fe20000011607 */
[----:B------:R-:W-:Y:S01]  /*1370*/  IMAD R2, R11, R2, R5 ;  /* 0x000000020b027224 */ /* 0x000fe200078e0205 */
[----:B------:R-:W-:Y:S02]  /*1380*/  IADD3 R7, PT, PT, -R5, RZ, RZ ;  /* 0x000000ff05077210 */ /* 0x000fe40007ffe1ff */
[----:B------:R-:W-:-:S03]  /*1390*/  @!P1 SEL R3, R18, R3, !P0 ;  /* 0x0000000312039207 */ /* 0x000fc60004000000 */
[----:B------:R-:W-:Y:S02]  /*13a0*/  IMAD R7, R4, R7, R15 ;  /* 0x0000000704077224 */ /* 0x000fe400078e020f */
[--C-:B------:R-:W-:Y:S02]  /*13b0*/  @!P1 IMAD.IADD R6, R6, 0x1, -R3.reuse ;  /* 0x0000000106069824 */ /* 0x100fe400078e0a03 */
[----:B------:R-:W-:Y:S01]  /*13c0*/  @!P1 IMAD R3, R2, R16, R3 ;  /* 0x0000001002039224 */ /* 0x000fe200078e0203 */
[----:B------:R-:W-:Y:S01]  /*13d0*/  IADD3 R2, PT, PT, -R18, RZ, RZ ;  /* 0x000000ff12027210 */ /* 0x000fe20007ffe1ff */
[----:B------:R-:W-:Y:S02]  /*13e0*/  @!P1 IMAD R5, R6, R11, R18 ;  /* 0x0000000b06059224 */ /* 0x000fe400078e0212 */
[----:B------:R-:W-:Y:S02]  /*13f0*/  @!P1 IMAD.MOV.U32 R18, RZ, RZ, R3 ;  /* 0x000000ffff129224 */ /* 0x000fe400078e0003 */
[----:B------:R-:W-:-:S02]  /*1400*/  IMAD R2, R14, R2, R9 ;  /* 0x000000020e027224 */ /* 0x000fc400078e0209 */
[----:B------:R-:W-:Y:S02]  /*1410*/  IMAD R15, R5, R4, R7 ;  /* 0x00000004050f7224 */ /* 0x000fe400078e0207 */
[----:B------:R-:W-:Y:S02]  /*1420*/  IMAD R14, R18, R14, R2 ;  /* 0x0000000e120e7224 */ /* 0x000fe400078e0202 */
.L_x_18:
[----:B------:R-:W-:Y:S05]  /*1430*/  BRA.U UP3, `(.L_x_19) ;  /* 0x0000000103407547 */ /* 0x000fea000b800000 */
[----:B------:R-:W1:Y:S08]  /*1440*/  LDC.64 R4, c[0x0][0xb10] ;  /* 0x0002c400ff047b82 */ /* 0x000e700000000a00 */
[----:B------:R-:W2:Y:S08]  /*1450*/  LDC.64 R2, c[0x0][0xb18] ;  /* 0x0002c600ff027b82 */ /* 0x000eb00000000a00 */
[----:B------:R-:W3:Y:S08]  /*1460*/  LDC R6, c[0x0][0xb20] ;  /* 0x0002c800ff067b82 */ /* 0x000ef00000000800 */
[----:B------:R-:W4:Y:S01]  /*1470*/  LDC R7, c[0x0][0xb0c] ;  /* 0x0002c300ff077b82 */ /* 0x000f220000000800 */
[----:B-1----:R-:W-:-:S05]  /*1480*/  IMAD.HI.U32 R4, R14, R4, RZ ;  /* 0x000000040e047227 */ /* 0x002fca00078e00ff */
[----:B------:R-:W-:Y:S01]  /*1490*/  SHF.R.U32.HI R4, RZ, R5, R4 ;  /* 0x00000005ff047219 */ /* 0x000fe20000011604 */
[----:B--2---:R-:W-:Y:S01]  /*14a0*/  IMAD.HI.U32 R3, R15, R3, RZ ;  /* 0x000000030f037227 */ /* 0x004fe200078e00ff */
[----:B------:R-:W-:-:S04]  /*14b0*/  ISETP.NE.AND P0, PT, R2, 0x1, PT ;  /* 0x000000010200780c */ /* 0x000fc80003f05270 */
[----:B---3--:R-:W-:-:S04]  /*14c0*/  SHF.R.U32.HI R3, RZ, R6, R3 ;  /* 0x00000006ff037219 */ /* 0x008fc80000011603 */
[----:B------:R-:W-:Y:S02]  /*14d0*/  SEL R3, R15, R3, !P0 ;  /* 0x000000030f037207 */ /* 0x000fe40004000000 */
[----:B----4-:R-:W-:-:S04]  /*14e0*/  ISETP.NE.AND P1, PT, R7, 0x1, PT ;  /* 0x000000010700780c */ /* 0x010fc80003f25270 */
[----:B------:R-:W-:-:S05]  /*14f0*/  SEL R5, R14, R4, !P1 ;  /* 0x000000040e057207 */ /* 0x000fca0004800000 */
[----:B------:R-:W-:Y:S02]  /*1500*/  IMAD.IADD R4, R3, 0x1, -R5 ;  /* 0x0000000103047824 */ /* 0x000fe400078e0a05 */
[----:B------:R-:W-:Y:S02]  /*1510*/  IMAD.IADD R3, R5, 0x1, -R3 ;  /* 0x0000000105037824 */ /* 0x000fe400078e0a03 */
[----:B------:R-:W-:Y:S02]  /*1520*/  IMAD R14, R4, R7, R14 ;  /* 0x00000007040e7224 */ /* 0x000fe400078e020e */
[----:B------:R-:W-:Y:S02]  /*1530*/  IMAD R15, R3, R2, R15 ;  /* 0x00000002030f7224 */ /* 0x000fe400078e020f */
.L_x_19:
[----:B------:R-:W-:Y:S05]  /*1540*/  BRA.U !UP1, `(.L_x_20) ;  /* 0x00000001090c7547 */ /* 0x000fea000b800000 */
[----:B------:R-:W-:Y:S01]  /*1550*/  UCGABAR_WAIT ;  /* 0x0000000000007dc7 */ /* 0x000fe20008000000 */
[----:B------:R-:W-:Y:S01]  /*1560*/  CCTL.IVALL ;  /* 0x00000000ff00798f */ /* 0x000fe20002000000 */
[----:B------:R-:W-:Y:S05]  /*1570*/  BRA `(.L_x_21) ;  /* 0x0000000000047947 */ /* 0x000fea0003800000 */
.L_x_20:
[----:B------:R-:W-:Y:S06]  /*1580*/  BAR.SYNC.DEFER_BLOCKING 0x0 ;  /* 0x0000000000007b1d */ /* 0x000fec0000010000 */
.L_x_21:
[----:B------:R-:W-:Y:S05]  /*1590*/  BRA.U UP2, `(.L_x_22) ;  /* 0x0000001102d87547 */ /* 0x000fea000b800000 */
[----:B------:R-:W1:Y:S01]  /*15a0*/  LDCU UR4, c[0x0][0x38c] ;  /* 0x00007180ff0477ac */ /* 0x000e620008000800 */
[----:B------:R-:W2:Y:S01]  /*15b0*/  LDC R8, c[0x0][0x370] ;  /* 0x0000dc00ff087b82 */ /* 0x000ea20000000800 */
[C---:B------:R-:W-:Y:S01]  /*15c0*/  IMAD.SHL.U32 R19, R9.reuse, 0x40, RZ ;  /* 0x0000004009137824 */ /* 0x040fe200078e00ff */
[----:B------:R-:W-:Y:S01]  /*15d0*/  PLOP3.LUT P1, PT, PT, PT, UP5, 0x80, 0x8 ;  /* 0x000000000008781c */ /* 0x000fe20003f2f058 */
[----:B------:R-:W-:Y:S01]  /*15e0*/  UISETP.NE.AND UP1, UPT, UR10, URZ, UPT ;  /* 0x000000ff0a00728c */ /* 0x000fe2000bf25270 */
[----:B------:R-:W-:Y:S01]  /*15f0*/  ISETP.NE.AND P4, PT, R10, RZ, P5 ;  /* 0x000000ff0a00720c */ /* 0x000fe20002f85270 */
[----:B------:R-:W-:Y:S01]  /*1600*/  IMAD.SHL.U32 R18, R9, 0x80, RZ ;  /* 0x0000008009127824 */ /* 0x000fe200078e00ff */
[----:B------:R-:W-:Y:S01]  /*1610*/  PLOP3.LUT P1, PT, P1, PT, PT, 0x8, 0x80 ;  /* 0x000000000080781c */ /* 0x000fe20000f2e170 */
[----:B------:R-:W-:Y:S01]  /*1620*/  IMAD.MOV.U32 R17, RZ, RZ, 0x1 ;  /* 0x00000001ff117424 */ /* 0x000fe200078e00ff */
[----:B------:R-:W3:Y:S01]  /*1630*/  LDC R0, c[0x0][0x374] ;  /* 0x0000dd00ff007b82 */ /* 0x000ee20000000800 */
[----:B------:R-:W-:Y:S01]  /*1640*/  IMAD.MOV.U32 R16, RZ, RZ, RZ ;  /* 0x000000ffff107224 */ /* 0x000fe200078e00ff */
[----:B------:R-:W-:Y:S01]  /*1650*/  CS2R R12, SRZ ;  /* 0x00000000000c7805 */ /* 0x000fe2000001ff00 */
[----:B------:R-:W-:Y:S01]  /*1660*/  IMAD.MOV.U32 R11, RZ, RZ, 0x1 ;  /* 0x00000001ff0b7424 */ /* 0x000fe200078e00ff */
[----:B------:R-:W-:Y:S01]  /*1670*/  LOP3.LUT R19, R19, 0x40, RZ, 0xc0, !PT ;  /* 0x0000004013137812 */ /* 0x000fe200078ec0ff */
[----:B------:R-:W4:Y:S01]  /*1680*/  LDCU.64 UR14, c[0x0][0x348] ;  /* 0x00006900ff0e77ac */ /* 0x000f220008000a00 */
[----:B-1----:R-:W-:-:S02]  /*1690*/  UIADD3 UR5, UPT, UPT, UR4, 0x3f, URZ ;  /* 0x0000003f04057890 */ /* 0x002fc4000fffe0ff */
[----:B------:R-:W-:Y:S02]  /*16a0*/  USEL UR22, UR6, 0x2, UP1 ;  /* 0x0000000206167887 */ /* 0x000fe40008800000 */
[----:B------:R-:W-:Y:S01]  /*16b0*/  USHF.R.S32.HI UR7, URZ, 0x1f, UR5 ;  /* 0x0000001fff077899 */ /* 0x000fe20008011405 */
[----:B------:R-:W-:-:S03]  /*16c0*/  UMOV UR23, URZ ;  /* 0x000000ff00177c82 */ /* 0x000fc60008000000 */
[----:B------:R-:W-:Y:S02]  /*16d0*/  ULEA.HI UR7, UR7, UR5, URZ, 0x6 ;  /* 0x0000000507077291 */ /* 0x000fe4000f8f30ff */
[----:B------:R-:W-:Y:S02]  /*16e0*/  UIADD3 UR5, UPT, UPT, UR4, -0x1, URZ ;  /* 0xffffffff04057890 */ /* 0x000fe4000fffe0ff */
[----:B------:R-:W-:Y:S02]  /*16f0*/  USHF.R.S32.HI UR7, URZ, 0x6, UR7 ;  /* 0x00000006ff077899 */ /* 0x000fe40008011407 */
[----:B------:R-:W-:Y:S02]  /*1700*/  UISETP.GE.U32.AND UP2, UPT, UR5, -0x7f, UPT ;  /* 0xffffff810500788c */ /* 0x000fe4000bf46070 */
[----:B------:R-:W-:Y:S02]  /*1710*/  UISETP.LT.U32.AND UP0, UPT, UR7, 0x5, UPT ;  /* 0x000000050700788c */ /* 0x000fe4000bf01070 */
[----:B------:R-:W-:-:S02]  /*1720*/  UIADD3 UR4, UPT, UPT, UR4, 0x7e, URZ ;  /* 0x0000007e04047890 */ /* 0x000fc4000fffe0ff */
[----:B------:R-:W-:-:S04]  /*1730*/  USEL UR5, UR7, 0x5, UP0 ;  /* 0x0000000507057887 */ /* 0x000fc80008000000 */
[----:B------:R-:W-:Y:S02]  /*1740*/  UIADD3 UR21, UPT, UPT, UR5, -0x1, URZ ;  /* 0xffffffff05157890 */ /* 0x000fe4000fffe0ff */
[----:B------:R-:W-:Y:S02]  /*1750*/  @UP2 UIADD3 UR21, UPT, UPT, UR5, URZ, URZ ;  /* 0x000000ff05152290 */ /* 0x000fe4000fffe0ff */
[----:B------:R-:W-:Y:S02]  /*1760*/  UIADD3 UR24, UPT, UPT, UR7, -UR5, URZ ;  /* 0x8000000507187290 */ /* 0x000fe4000fffe0ff */
[----:B------:R-:W-:Y:S02]  /*1770*/  UIADD3 UR13, UPT, UPT, UR21, 0x1, URZ ;  /* 0x00000001150d7890 */ /* 0x000fe4000fffe0ff */
[----:B--2-4-:R-:W-:-:S12]  /*1780*/  UIADD3 UR21, UPT, UPT, -UR21, URZ, URZ ;  /* 0x000000ff15157290 */ /* 0x014fd8000fffe1ff */
.L_x_42:
[----:B------:R-:W-:Y:S01]  /*1790*/  UISETP.NE.AND UP0, UPT, UR37, URZ, UPT ;  /* 0x000000ff2500728c */ /* 0x000fe2000bf05270 */
[----:B------:R-:W1:Y:S08]  /*17a0*/  S2UR UR37, SR_CgaCtaId ;  /* 0x00000000002579c3 */ /* 0x000e700000008800 */
[----:B------:R-:W-:Y:S05]  /*17b0*/  BRA.U UP0, `(.L_x_23) ;  /* 0x0000000100347547 */ /* 0x000fea000b800000 */
[----:B------:R-:W2:Y:S01]  /*17c0*/  S2R R2, SR_CgaCtaId ;  /* 0x0000000000027919 */ /* 0x000ea20000008800 */
[----:B------:R-:W-:-:S04]  /*17d0*/  MOV R3, 0x400 ;  /* 0x0000040000037802 */ /* 0x000fc80000000f00 */
[----:B--2---:R-:W-:Y:S02]  /*17e0*/  LEA R2, R2, R3, 0x18 ;  /* 0x0000000302027211 */ /* 0x004fe400078ec0ff */
[----:B------:R-:W-:-:S03]  /*17f0*/  SHF.L.U32 R3, R11, 0x1f, RZ ;  /* 0x0000001f0b037819 */ /* 0x000fc600000006ff */
[----:B------:R-:W-:-:S04]  /*1800*/  IMAD R2, R12, 0x8, R2 ;  /* 0x000000080c027824 */ /* 0x000fc800078e0202 */
[----:B------:R-:W2:Y:S02]  /*1810*/  SYNCS.PHASECHK.TRANS64.TRYWAIT P0, [R2+URZ+0x110], R3 ;  /* 0x00011003020075a7 */ /* 0x000ea400080011ff */
[----:B--2---:R-:W-:Y:S05]  /*1820*/  @!P0 BRA `(.L_x_24) ;  /* 0x0000007c00388947 */ /* 0x004fea0003800000 */
.L_x_150:
[----:B------:R-:W-:Y:S01]  /*1830*/  VIADD R12, R12, 0x1 ;  /* 0x000000010c0c7836 */ /* 0x000fe20000000000 */
[----:B------:R2:W-:Y:S04]  /*1840*/  SYNCS.ARRIVE.TRANS64.A1T0 RZ, [R2+URZ+0x100], RZ ;  /* 0x000100ff02ff79a7 */ /* 0x0005e800081000ff */
[----:B------:R-:W-:-:S04]  /*1850*/  ISETP.NE.AND P0, PT, R12, 0x2, PT ;  /* 0x000000020c00780c */ /* 0x000fc80003f05270 */
[----:B------:R-:W-:Y:S02]  /*1860*/  SEL R12, R12, RZ, P0 ;  /* 0x000000ff0c0c7207 */ /* 0x000fe40000000000 */
[----:B--2---:R-:W-:-:S04]  /*1870*/  SEL R2, RZ, 0x1, P0 ;  /* 0x00000001ff027807 */ /* 0x004fc80000000000 */
[----:B------:R-:W-:-:S07]  /*1880*/  LOP3.LUT R11, R11, R2, RZ, 0x3c, !PT ;  /* 0x000000020b0b7212 */ /* 0x000fce00078e3cff */
.L_x_23:
[----:B------:R-:W-:Y:S01]  /*1890*/  UMOV UR6, 0x400 ;  /* 0x0000040000067882 */ /* 0x000fe20000000000 */
[----:B------:R-:W-:Y:S01]  /*18a0*/  SHF.L.U32 R2, R17, 0x1f, RZ ;  /* 0x0000001f11027819 */ /* 0x000fe200000006ff */
[----:B-1----:R-:W-:Y:S01]  /*18b0*/  ULEA UR6, UR37, UR6, 0x18 ;  /* 0x0000000625067291 */ /* 0x002fe2000f8ec0ff */
[----:B------:R-:W-:Y:S01]  /*18c0*/  R2UR UR35, R18 ;  /* 0x00000000122372ca */ /* 0x000fe200000e0000 */
[----:B------:R-:W-:Y:S01]  /*18d0*/  UISETP.GE.U32.AND UP0, UPT, UR4, 0x7f, UPT ;  /* 0x0000007f0400788c */ /* 0x000fe2000bf06070 */
[----:B------:R-:W-:Y:S01]  /*18e0*/  R2UR UR11, R19 ;  /* 0x00000000130b72ca */ /* 0x000fe200000e0000 */
[----:B------:R-:W-:Y:S01]  /*18f0*/  ULEA UR8, UR23, UR6, 0x3 ;  /* 0x0000000617087291 */ /* 0x000fe2000f8e18ff */
[----:B------:R-:W-:-:S08]  /*1900*/  UMOV UR25, URZ ;  /* 0x000000ff00197c82 */ /* 0x000fd00008000000 */
[----:B------:R1:W2:Y:S01]  /*1910*/  SYNCS.PHASECHK.TRANS64.TRYWAIT P0, [UR8+0x28], R2 ;  /* 0x00002802ff0075a7 */ /* 0x0002a20008001108 */
[----:B------:R-:W-:-:S13]  /*1920*/  R2UR UR8, R15 ;  /* 0x000000000f0872ca */ /* 0x000fda00000e0000 */
[----:B------:R-:W-:Y:S01]  /*1930*/  ULEA UR11, UR8, UR11, 0x7 ;  /* 0x0000000b080b7291 */ /* 0x000fe2000f8e38ff */
[----:B-1----:R-:W-:-:S05]  /*1940*/  LEA.HI R2, R14, R14, RZ, 0x1 ;  /* 0x0000000e0e027211 */ /* 0x002fca00078f08ff */
[----:B------:R-:W-:-:S05]  /*1950*/  IMAD.SHL.U32 R2, R2, 0x80, RZ ;  /* 0x0000008002027824 */ /* 0x000fca00078e00ff */
[----:B------:R-:W-:-:S04]  /*1960*/  LOP3.LUT R2, R2, 0xffffff00, RZ, 0xc0, !PT ;  /* 0xffffff0002027812 */ /* 0x000fc800078ec0ff */
[----:B------:R-:W-:-:S13]  /*1970*/  R2UR UR9, R2 ;  /* 0x00000000020972ca */ /* 0x000fda00000e0000 */
[----:B------:R-:W-:Y:S01]  /*1980*/  ULOP3.LUT UR35, UR9, 0x80, UR35, 0xf8, !UPT ;  /* 0x0000008009237892 */ /* 0x000fe2000f8ef823 */
[----:B------:R-:W-:Y:S11]  /*1990*/  BRA.U !UP0, `(.L_x_25) ;  /* 0x0000000108c07547 */ /* 0x000ff6000b800000 */
[----:B------:R-:W-:Y:S01]  /*19a0*/  UMOV UR16, UR21 ;  /* 0x0000001500107c82 */ /* 0x000fe20008000000 */
[----:B------:R-:W-:Y:S01]  /*19b0*/  UMOV UR17, UR23 ;  /* 0x0000001700117c82 */ /* 0x000fe20008000000 */
[----:B------:R-:W-:-:S05]  /*19c0*/  UMOV UR34, URZ ;  /* 0x000000ff00227c82 */ /* 0x000fca0008000000 */
.L_x_31:
[----:B------:R-:W-:Y:S01]  /*19d0*/  ULEA UR33, UR17, UR6, 0x3 ;  /* 0x0000000611217291 */ /* 0x000fe2000f8e18ff */
[----:B------:R-:W-:Y:S01]  /*19e0*/  @P5 MOV R3, 0xc000 ;  /* 0x0000c00000035802 */ /* 0x000fe20000000f00 */
[----:B-12-4-:R-:W-:Y:S10]  /*19f0*/  @P0 BRA `(.L_x_26) ;  /* 0x00000000000c0947 */ /* 0x016ff40003800000 */
[----:B------:R-:W-:-:S04]  /*1a00*/  SHF.L.U32 R4, R17, 0x1f, RZ ;  /* 0x0000001f11047819 */ /* 0x000fc800000006ff */
[----:B------:R-:W1:Y:S02]  /*1a10*/  SYNCS.PHASECHK.TRANS64.TRYWAIT P0, [UR33+0x28], R4 ;  /* 0x00002804ff0075a7 */ /* 0x000e640008001121 */
[----:B-1----:R-:W-:Y:S05]  /*1a20*/  @!P0 BRA `(.L_x_27) ;  /* 0x0000007800cc8947 */ /* 0x002fea0003800000 */
.L_x_26:
[----:B------:R2:W-:Y:S01]  /*1a30*/  @P5 SYNCS.ARRIVE.TRANS64 RZ, [UR33], R3 ;  /* 0x00000003ffff59a7 */ /* 0x0005e20008000021 */
[----:B------:R-:W-:Y:S02]  /*1a40*/  ULOP3.LUT UR8, UR22, 0x2, URZ, 0xfc, !UPT ;  /* 0x0000000216087892 */ /* 0x000fe4000f8efcff */
[----:B------:R-:W-:Y:S02]  /*1a50*/  UIADD3 UR16, UPT, UPT, UR16, 0x1, URZ ;  /* 0x0000000110107890 */ /* 0x000fe4000fffe0ff */
[----:B------:R-:W-:Y:S02]  /*1a60*/  UISETP.NE.AND UP0, UPT, UR8, 0x2, UPT ;  /* 0x000000020800788c */ /* 0x000fe4000bf05270 */
[----:B------:R-:W-:-:S07]  /*1a70*/  UISETP.NE.AND UP2, UPT, UR16, 0x1, UPT ;  /* 0x000000011000788c */ /* 0x000fce000bf45270 */
[----:B------:R-:W-:Y:S05]  /*1a80*/  BRA.U UP0, `(.L_x_28) ;  /* 0x0000000100047547 */ /* 0x000fea000b800000 */
[----:B------:R-:W-:Y:S05]  /*1a90*/  BPT.TRAP 0x1 ;  /* 0x000000040000795c */ /* 0x000fea0000300000 */
.L_x_28:
[----:B------:R-:W-:Y:S04]  /*1aa0*/  BSSY.RECONVERGENT B0, `(.L_x_29) ;  /* 0x0000003000007945 */ /* 0x000fe80003800200 */
[----:B------:R-:W-:Y:S05]  /*1ab0*/  @!P4 BRA `(.L_x_30) ;  /* 0x000000000004c947 */ /* 0x000fea0003800000 */
[----:B------:R-:W-:Y:S05]  /*1ac0*/  BPT.TRAP 0x1 ;  /* 0x000000040000795c */ /* 0x000fea0000300000 */
.L_x_30:
[----:B------:R-:W-:Y:S05]  /*1ad0*/  BSYNC.RECONVERGENT B0 ;  /* 0x0000000000007941 */ /* 0x000fea0003800200 */
.L_x_29:
[----:B------:R-:W-:Y:S02]  /*1ae0*/  UIADD3 UR23, UPT, UPT, UR17, 0x1, URZ ;  /* 0x0000000111177890 */ /* 0x000fe4000fffe0ff */
[----:B------:R-:W-:Y:S02]  /*1af0*/  ULEA UR32, UR17, UR6, 0xe ;  /* 0x0000000611207291 */ /* 0x000fe4000f8e70ff */
[----:B------:R-:W-:Y:S02]  /*1b00*/  UISETP.NE.AND UP0, UPT, UR23, 0x5, UPT ;  /* 0x000000051700788c */ /* 0x000fe4000bf05270 */
[----:B------:R-:W-:Y:S02]  /*1b10*/  UIADD3 UR28, UP1, UPT, UR14, 0x80, URZ ;  /* 0x000000800e1c7890 */ /* 0x000fe4000ff3e0ff */
[----:B------:R-:W-:Y:S02]  /*1b20*/  USEL UR9, URZ, 0x1, UP0 ;  /* 0x00000001ff097887 */ /* 0x000fe40008000000 */
[----:B------:R-:W-:-:S02]  /*1b30*/  USEL UR23, UR23, URZ, UP0 ;  /* 0x000000ff17177287 */ /* 0x000fc40008000000 */
[----:B------:R-:W-:Y:S02]  /*1b40*/  UIADD3 UR26, UP0, UPT, UR14, 0x180, URZ ;  /* 0x000001800e1a7890 */ /* 0x000fe4000ff1e0ff */
[----:B------:R-:W-:Y:S01]  /*1b50*/  ULEA UR8, UR23, UR6, 0x3 ;  /* 0x0000000617087291 */ /* 0x000fe2000f8e18ff */
[----:B------:R-:W-:Y:S01]  /*1b60*/  LOP3.LUT R17, R17, UR9, RZ, 0x3c, !PT ;  /* 0x0000000911117c12 */ /* 0x000fe2000f8e3cff */
[----:B------:R-:W-:Y:S02]  /*1b70*/  ULOP3.LUT UR33, UR33, 0xfefffff8, URZ, 0xc0, !UPT ;  /* 0xfefffff821217892 */ /* 0x000fe4000f8ec0ff */
[----:B------:R-:W-:Y:S01]  /*1b80*/  UIADD3.X UR29, UPT, UPT, URZ, UR15, URZ, UP1, !UPT ;  /* 0x0000000fff1d7290 */ /* 0x000fe20008ffe4ff */
[----:B-1----:R-:W-:Y:S01]  /*1b90*/  SHF.L.U32 R2, R17, 0x1f, RZ ;  /* 0x0000001f11027819 */ /* 0x002fe200000006ff */
[----:B------:R-:W-:Y:S02]  /*1ba0*/  UIADD3 UR32, UPT, UPT, UR32, 0x8400, URZ ;  /* 0x0000840020207890 */ /* 0x000fe4000fffe0ff */
[----:B------:R-:W-:Y:S01]  /*1bb0*/  UIADD3.X UR27, UPT, UPT, URZ, UR15, URZ, UP0, !UPT ;  /* 0x0000000fff1b7290 */ /* 0x000fe200087fe4ff */
[----:B------:R1:W4:Y:S01]  /*1bc0*/  SYNCS.PHASECHK.TRANS64.TRYWAIT P0, [UR8+0x28], R2 ;  /* 0x00002802ff0075a7 */ /* 0x0003220008001108 */
[----:B------:R-:W-:Y:S01]  /*1bd0*/  ULEA UR8, UR17, UR6, 0xd ;  /* 0x0000000611087291 */ /* 0x000fe2000f8e68ff */
[----:B------:R-:W-:Y:S01]  /*1be0*/  UMOV UR18, 0x0 ;  /* 0x0000000000127882 */ /* 0x000fe20000000000 */
[----:B------:R-:W-:-:S02]  /*1bf0*/  UMOV UR19, 0x10000000 ;  /* 0x1000000000137882 */ /* 0x000fc40000000000 */
[----:B------:R-:W-:Y:S01]  /*1c00*/  UIADD3 UR8, UPT, UPT, UR8, 0x1c400, URZ ;  /* 0x0001c40008087890 */ /* 0x000fe2000fffe0ff */
[----:B------:R2:W-:Y:S01]  /*1c10*/  UTMALDG.3D.2CTA [UR32], [UR28], desc[UR18] ;  /* 0x000012201c0075b4 */ /* 0x0005e20008211000 */
[----:B------:R-:W-:Y:S01]  /*1c20*/  UMOV UR10, UR34 ;  /* 0x00000022000a7c82 */ /* 0x000fe20008000000 */
[----:B------:R-:W-:Y:S01]  /*1c30*/  UMOV UR12, UR36 ;  /* 0x00000024000c7c82 */ /* 0x000fe20008000000 */
[----:B------:R-:W-:Y:S01]  /*1c40*/  UMOV UR9, UR33 ;  /* 0x0000002100097c82 */ /* 0x000fe20008000000 */
[----:B------:R-:W-:Y:S01]  /*1c50*/  UMOV UR25, UR13 ;  /* 0x0000000d00197c82 */ /* 0x000fe20008000000 */
[----:B------:R-:W-:-:S03]  /*1c60*/  UMOV UR17, UR23 ;  /* 0x0000001700117c82 */ /* 0x000fc60008000000 */
[----:B------:R1:W-:Y:S01]  /*1c70*/  UTMALDG.3D.2CTA [UR8], [UR26], desc[UR18] ;  /* 0x000012081a0075b4 */ /* 0x0003e20008211000 */
[----:B--2---:R-:W-:Y:S01]  /*1c80*/  UIADD3 UR34, UPT, UPT, UR34, 0x40, URZ ;  /* 0x0000004022227890 */ /* 0x004fe2000fffe0ff */
[----:B------:R-:W-:Y:S11]  /*1c90*/  BRA.U UP2, `(.L_x_31) ;  /* 0xfffffffd024c7547 */ /* 0x000ff6000b83ffff */
.L_x_25:
[----:B-1----:R-:W-:Y:S01]  /*1ca0*/  ULEA UR8, UR23, UR6, 0x3 ;  /* 0x0000000617087291 */ /* 0x002fe2000f8e18ff */
[----:B------:R-:W-:Y:S01]  /*1cb0*/  SHF.L.U32 R2, R17, 0x1f, RZ ;  /* 0x0000001f11027819 */ /* 0x000fe200000006ff */
[----:B------:R-:W-:Y:S01]  /*1cc0*/  @!P1 SYNCS.ARRIVE.TRANS64.A1T0 RZ, [UR6+0x98], RZ ;  /* 0x000098ffffff99a7 */ /* 0x000fe20008100006 */
[----:B------:R-:W-:-:S06]  /*1cd0*/  UISETP.GT.AND UP0, UPT, UR7, UR5, UPT ;  /* 0x000000050700728c */ /* 0x000fcc000bf04270 */
[----:B--2-4-:R1:W2:Y:S03]  /*1ce0*/  SYNCS.PHASECHK.TRANS64.TRYWAIT P0, [UR8+0x28], R2 ;  /* 0x00002802ff0075a7 */ /* 0x0142a60008001108 */
[----:B------:R-:W-:Y:S05]  /*1cf0*/  BRA.U !UP0, `(.L_x_32) ;  /* 0x0000000108c07547 */ /* 0x000fea000b800000 */
[----:B------:R-:W-:Y:S01]  /*1d00*/  UIADD3 UR26, UPT, UPT, UR24, UR25, URZ ;  /* 0x00000019181a7290 */ /* 0x000fe2000fffe0ff */
[----:B------:R-:W-:-:S11]  /*1d10*/  UMOV UR27, UR23 ;  /* 0x00000017001b7c82 */ /* 0x000fd60008000000 */
.L_x_38:
[----:B------:R-:W-:Y:S01]  /*1d20*/  ULEA UR17, UR27, UR6, 0x3 ;  /* 0x000000061b117291 */ /* 0x000fe2000f8e18ff */
[----:B--2---:R-:W-:Y:S01]  /*1d30*/  @P5 MOV R3, 0xc000 ;  /* 0x0000c00000035802 */ /* 0x004fe20000000f00 */
[----:B-12---:R-:W-:Y:S10]  /*1d40*/  @P0 BRA `(.L_x_33) ;  /* 0x00000000000c0947 */ /* 0x006ff40003800000 */
[----:B------:R-:W-:-:S04]  /*1d50*/  SHF.L.U32 R4, R17, 0x1f, RZ ;  /* 0x0000001f11047819 */ /* 0x000fc800000006ff */
[----:B------:R-:W2:Y:S02]  /*1d60*/  SYNCS.PHASECHK.TRANS64.TRYWAIT P0, [UR17+0x28], R4 ;  /* 0x00002804ff0075a7 */ /* 0x000ea40008001111 */
[----:B--2---:R-:W-:Y:S05]  /*1d70*/  @!P0 BRA `(.L_x_34) ;  /* 0x0000007800108947 */ /* 0x004fea0003800000 */
.L_x_33:
[----:B------:R2:W-:Y:S01]  /*1d80*/  @P5 SYNCS.ARRIVE.TRANS64 RZ, [UR17], R3 ;  /* 0x00000003ffff59a7 */ /* 0x0005e20008000011 */
[----:B------:R-:W-:-:S04]  /*1d90*/  ULOP3.LUT UR8, UR22, 0x2, URZ, 0xfc, !UPT ;  /* 0x0000000216087892 */ /* 0x000fc8000f8efcff */
[----:B------:R-:W-:-:S09]  /*1da0*/  UISETP.NE.AND UP0, UPT, UR8, 0x2, UPT ;  /* 0x000000020800788c */ /* 0x000fd2000bf05270 */
[----:B------:R-:W-:Y:S05]  /*1db0*/  BRA.U UP0, `(.L_x_35) ;  /* 0x0000000100047547 */ /* 0x000fea000b800000 */
[----:B------:R-:W-:Y:S05]  /*1dc0*/  BPT.TRAP 0x1 ;  /* 0x000000040000795c */ /* 0x000fea0000300000 */
.L_x_35:
[----:B------:R-:W-:Y:S04]  /*1dd0*/  BSSY.RECONVERGENT B0, `(.L_x_36) ;  /* 0x0000003000007945 */ /* 0x000fe80003800200 */
[----:B------:R-:W-:Y:S05]  /*1de0*/  @!P4 BRA `(.L_x_37) ;  /* 0x000000000004c947 */ /* 0x000fea0003800000 */
[----:B------:R-:W-:Y:S05]  /*1df0*/  BPT.TRAP 0x1 ;  /* 0x000000040000795c */ /* 0x000fea0000300000 */
.L_x_37:
[----:B------:R-:W-:Y:S05]  /*1e00*/  BSYNC.RECONVERGENT B0 ;  /* 0x0000000000007941 */ /* 0x000fea0003800200 */
.L_x_36:
        /* <DEDUP_REMOVED lines=9> */
[----:B------:R-:W-:Y:S02]  /*1ea0*/  USHF.L.U32 UR18, UR25, 0x6, URZ ;  /* 0x0000000619127899 */ /* 0x000fe400080006ff */
[----:B------:R-:W-:Y:S01]  /*1eb0*/  ULOP3.LUT UR17, UR17, 0xfefffff8, URZ, 0xc0, !UPT ;  /* 0xfefffff811117892 */ /* 0x000fe2000f8ec0ff */
[----:B-1----:R-:W-:Y:S01]  /*1ec0*/  SHF.L.U32 R2, R17, 0x1f, RZ ;  /* 0x0000001f11027819 */ /* 0x002fe200000006ff */
[----:B------:R-:W-:Y:S02]  /*1ed0*/  UIADD3 UR16, UPT, UPT, UR16, 0x8400, URZ ;  /* 0x0000840010107890 */ /* 0x000fe4000fffe0ff */
[----:B------:R-:W-:Y:S01]  /*1ee0*/  UIADD3.X UR33, UPT, UPT, URZ, UR15, URZ, UP1, !UPT ;  /* 0x0000000fff217290 */ /* 0x000fe20008ffe4ff */
[----:B------:R4:W1:Y:S01]  /*1ef0*/  SYNCS.PHASECHK.TRANS64.TRYWAIT P0, [UR8+0x28], R2 ;  /* 0x00002802ff0075a7 */ /* 0x0008620008001108 */
[----:B------:R-:W-:-:S02]  /*1f00*/  ULEA UR8, UR27, UR6, 0xd ;  /* 0x000000061b087291 */ /* 0x000fc4000f8e68ff */
[----:B------:R-:W-:Y:S02]  /*1f10*/  UIADD3.X UR31, UPT, UPT, URZ, UR15, URZ, UP0, !UPT ;  /* 0x0000000fff1f7290 */ /* 0x000fe400087fe4ff */
[----:B------:R-:W-:Y:S01]  /*1f20*/  UIADD3 UR8, UPT, UPT, UR8, 0x1c400, URZ ;  /* 0x0001c40008087890 */ /* 0x000fe2000fffe0ff */
[----:B------:R-:W-:Y:S01]  /*1f30*/  UMOV UR28, 0x0 ;  /* 0x00000000001c7882 */ /* 0x000fe20000000000 */
[----:B------:R-:W-:Y:S01]  /*1f40*/  UMOV UR29, 0x10000000 ;  /* 0x10000000001d7882 */ /* 0x000fe20000000000 */
[----:B------:R-:W-:Y:S01]  /*1f50*/  UMOV UR19, UR35 ;  /* 0x0000002300137c82 */ /* 0x000fe20008000000 */
[----:B------:R-:W-:Y:S01]  /*1f60*/  UMOV UR20, UR36 ;  /* 0x0000002400147c82 */ /* 0x000fe20008000000 */
[----:B------:R-:W-:Y:S01]  /*1f70*/  UMOV UR12, UR36 ;  /* 0x00000024000c7c82 */ /* 0x000fe20008000000 */
[----:B------:R-:W-:Y:S01]  /*1f80*/  UMOV UR9, UR17 ;  /* 0x0000001100097c82 */ /* 0x000fe20008000000 */
[----:B------:R-:W-:Y:S01]  /*1f90*/  UMOV UR10, UR18 ;  /* 0x00000012000a7c82 */ /* 0x000fe20008000000 */
[----:B------:R4:W-:Y:S01]  /*1fa0*/  UTMALDG.3D.2CTA [UR16], [UR32], desc[UR28] ;  /* 0x00001c10200075b4 */ /* 0x0009e20008211000 */
[----:B------:R-:W-:Y:S01]  /*1fb0*/  UIADD3 UR25, UPT, UPT, UR25, 0x1, URZ ;  /* 0x0000000119197890 */ /* 0x000fe2000fffe0ff */
[----:B------:R-:W-:-:S03]  /*1fc0*/  UMOV UR27, UR23 ;  /* 0x00000017001b7c82 */ /* 0x000fc60008000000 */
[----:B------:R-:W-:Y:S01]  /*1fd0*/  UISETP.NE.AND UP0, UPT, UR25, UR26, UPT ;  /* 0x0000001a1900728c */ /* 0x000fe2000bf05270 */
[----:B------:R4:W-:Y:S08]  /*1fe0*/  UTMALDG.3D.2CTA [UR8], [UR30], desc[UR28] ;  /* 0x00001c081e0075b4 */ /* 0x0009f00008211000 */
[----:B----4-:R-:W-:Y:S05]  /*1ff0*/  BRA.U UP0, `(.L_x_38) ;  /* 0xfffffffd00487547 */ /* 0x010fea000b83ffff */
.L_x_32:
[C---:B-1----:R-:W-:Y:S01]  /*2000*/  LEA R2, R16.reuse, UR6, 0x3 ;  /* 0x0000000610027c11 */ /* 0x042fe2000f8e18ff */
[----:B------:R-:W-:Y:S01]  /*2010*/  NOP ;  /* 0x0000000000007918 */ /* 0x000fe20000000000 */
[----:B--2---:R-:W-:Y:S02]  /*2020*/  SHF.L.U32 R3, R13, 0x1f, RZ ;  /* 0x0000001f0d037819 */ /* 0x004fe400000006ff */
[----:B------:R-:W-:Y:S02]  /*2030*/  LEA R4, R16, UR6, 0x4 ;  /* 0x0000000610047c11 */ /* 0x000fe4000f8e20ff */
[----:B------:R-:W1:Y:S02]  /*2040*/  SYNCS.PHASECHK.TRANS64.TRYWAIT P0, [R2+URZ+0xa0], R3 ;  /* 0x0000a003020075a7 */ /* 0x000e6400080011ff */
[----:B-1----:R-:W-:Y:S05]  /*2050*/  @!P0 BRA `(.L_x_39) ;  /* 0x0000007400708947 */ /* 0x002fea0003800000 */
.L_x_153:
[----:B------:R-:W2:Y:S01]  /*2060*/  LDS.128 R4, [R4+0x130] ;  /* 0x0001300004047984 */ /* 0x000ea20000000c00 */
[----:B------:R-:W-:Y:S01]  /*2070*/  ISETP.GE.AND P0, PT, R40, 0x1, PT ;  /* 0x000000012800780c */ /* 0x000fe20003f06270 */
[----:B-1----:R-:W-:Y:S01]  /*2080*/  VIADD R2, R2, 0xb0 ;  /* 0x000000b002027836 */ /* 0x002fe20000000000 */
[----:B------:R-:W-:Y:S01]  /*2090*/  @!PT LDS RZ, [RZ] ;  /* 0x00000000fffff984 */ /* 0x000fe20000000800 */
[----:B------:R-:W-:Y:S01]  /*20a0*/  @!PT LDS RZ, [RZ] ;  /* 0x00000000fffff984 */ /* 0x000fe20000000800 */
[----:B------:R-:W-:Y:S01]  /*20b0*/  @!PT LDS RZ, [RZ] ;  /* 0x00000000fffff984 */ /* 0x000fe20000000800 */
[----:B------:R-:W-:Y:S01]  /*20c0*/  @!PT LDS RZ, [RZ] ;  /* 0x00000000fffff984 */ /* 0x000fe20000000800 */
[----:B------:R1:W-:Y:S06]  /*20d0*/  MEMBAR.ALL.CTA ;  /* 0x0000000000007992 */ /* 0x0003ec0000008000 */
[----:B-1----:R-:W1:Y:S01]  /*20e0*/  FENCE.VIEW.ASYNC.S ;  /* 0x00000000000073c6 */ /* 0x002e620000000000 */
[----:B------:R-:W-:-:S04]  /*20f0*/  PRMT R2, RZ, 0x654, R2 ;  /* 0x00000654ff027816 */ /* 0x000fc80000000002 */
[----:B-1----:R1:W-:Y:S01]  /*2100*/  SYNCS.ARRIVE.TRANS64.RED.A1T0 RZ, [R2+URZ], RZ ;  /* 0x000000ff02ff79a7 */ /* 0x0023e200081004ff */
[----:B--2---:R-:W-:-:S13]  /*2110*/  LOP3.LUT P2, RZ, R6, 0x1, RZ, 0xc0, !PT ;  /* 0x0000000106ff7812 */ /* 0x004fda000784c0ff */
[----:B------:R-:W-:Y:S01]  /*2120*/  @P2 SHF.R.U32.HI R3, RZ, 0x10, R5 ;  /* 0x00000010ff032819 */ /* 0x000fe20000011605 */
[----:B------:R-:W-:Y:S01]  /*2130*/  VOTEU.ANY UP0, P2 ;  /* 0x0000000000ff7886 */ /* 0x000fe20001000100 */
[----:B------:R-:W-:Y:S02]  /*2140*/  @P2 MOV R10, R4 ;  /* 0x00000004000a2202 */ /* 0x000fe40000000f00 */
[----:B------:R-:W-:Y:S02]  /*2150*/  @P2 R2UR.BROADCAST UR8, R3 ;  /* 0x00000000030822ca */ /* 0x000fe400008e0000 */
[----:B------:R-:W-:-:S11]  /*2160*/  @P2 LOP3.LUT R9, R5, 0xffff, RZ, 0xc0, !PT ;  /* 0x0000ffff05092812 */ /* 0x000fd600078ec0ff */
[----:B------:R-:W-:Y:S01]  /*2170*/  @UP0 UMOV UR36, UR8 ;  /* 0x0000000800240c82 */ /* 0x000fe20008000000 */
[----:B-1----:R-:W-:Y:S05]  /*2180*/  @!P0 BRA `(.L_x_40) ;  /* 0x0000000000b88947 */ /* 0x002fea0003800000 */
[----:B------:R-:W3:Y:S01]  /*2190*/  LDC.64 R4, c[0x0][0xb18] ;  /* 0x0002c600ff047b82 */ /* 0x000ee20000000a00 */
[----:B------:R-:W-:-:S07]  /*21a0*/  ISETP.NE.AND P3, PT, R40, 0x1, PT ;  /* 0x000000012800780c */ /* 0x000fce0003f65270 */
[----:B------:R-:W1:Y:S08]  /*21b0*/  LDC.64 R6, c[0x0][0xb10] ;  /* 0x0002c400ff067b82 */ /* 0x000e700000000a00 */
[----:B------:R-:W2:Y:S08]  /*21c0*/  LDC R14, c[0x0][0xb20] ;  /* 0x0002c800ff0e7b82 */ /* 0x000eb00000000800 */
[----:B------:R-:W4:Y:S01]  /*21d0*/  LDC R15, c[0x0][0xb0c] ;  /* 0x0002c300ff0f7b82 */ /* 0x000f220000000800 */
[----:B---3--:R-:W-:Y:S01]  /*21e0*/  IMAD.HI.U32 R21, R0, R5, RZ ;  /* 0x0000000500157227 */ /* 0x008fe200078e00ff */
[----:B------:R-:W-:-:S03]  /*21f0*/  ISETP.NE.AND P0, PT, R4, 0x1, PT ;  /* 0x000000010400780c */ /* 0x000fc60003f05270 */
[----:B------:R-:W-:-:S03]  /*2200*/  IMAD.HI.U32 R5, R9, R5, RZ ;  /* 0x0000000509057227 */ /* 0x000fc600078e00ff */
[----:B------:R-:W3:Y:S01]  /*2210*/  LDC.64 R2, c[0x0][0xb28] ;  /* 0x0002ca00ff027b82 */ /* 0x000ee20000000a00 */
[----:B-1----:R-:W-:-:S04]  /*2220*/  IMAD.HI.U32 R22, R8, R6, RZ ;  /* 0x0000000608167227 */ /* 0x002fc800078e00ff */
[----:B------:R-:W-:Y:S01]  /*2230*/  IMAD.HI.U32 R23, R10, R6, RZ ;  /* 0x000000060a177227 */ /* 0x000fe200078e00ff */
[----:B------:R-:W-:Y:S02]  /*2240*/  SHF.R.U32.HI R22, RZ, R7, R22 ;  /* 0x00000007ff167219 */ /* 0x000fe40000011616 */
[-C--:B--2---:R-:W-:Y:S02]  /*2250*/  SHF.R.U32.HI R21, RZ, R14.reuse, R21 ;  /* 0x0000000eff157219 */ /* 0x084fe40000011615 */
[----:B------:R-:W-:Y:S02]  /*2260*/  SHF.R.U32.HI R5, RZ, R14, R5 ;  /* 0x0000000eff057219 */ /* 0x000fe40000011605 */
[----:B------:R-:W-:Y:S02]  /*2270*/  SEL R21, R0, R21, !P0 ;  /* 0x0000001500157207 */ /* 0x000fe40004000000 */
[----:B------:R-:W-:Y:S02]  /*2280*/  SHF.R.U32.HI R23, RZ, R7, R23 ;  /* 0x00000007ff177219 */ /* 0x000fe40000011617 */
[----:B----4-:R-:W-:-:S02]  /*2290*/  ISETP.NE.AND P1, PT, R15, 0x1, PT ;  /* 0x000000010f00780c */ /* 0x010fc40003f25270 */
[----:B------:R-:W-:Y:S02]  /*22a0*/  SEL R5, R9, R5, !P0 ;  /* 0x0000000509057207 */ /* 0x000fe40004000000 */
[----:B------:R-:W-:Y:S02]  /*22b0*/  SEL R22, R8, R22, !P1 ;  /* 0x0000001608167207 */ /* 0x000fe40004800000 */
[----:B------:R-:W-:Y:S01]  /*22c0*/  SEL R23, R10, R23, !P1 ;  /* 0x000000170a177207 */ /* 0x000fe20004800000 */
[----:B---3--:R-:W-:-:S04]  /*22d0*/  IMAD.HI.U32 R20, R21, R2, RZ ;  /* 0x0000000215147227 */ /* 0x008fc800078e00ff */
        /* <DEDUP_REMOVED lines=10> */
[----:B------:R-:W-:-:S04]  /*2380*/  @!P0 IMAD.HI.U32 R7, R23, R2, RZ ;  /* 0x0000000217078227 */ /* 0x000fc800078e00ff */
[----:B------:R-:W-:Y:S01]  /*2390*/  IMAD.MOV R2, RZ, RZ, -R6 ;  /* 0x000000ffff027224 */ /* 0x000fe200078e0a06 */
[----:B------:R-:W-:Y:S02]  /*23a0*/  @!P0 SHF.R.U32.HI R3, RZ, R3, R7 ;  /* 0x00000003ff038219 */ /* 0x000fe40000011607 */
[----:B------:R-:W-:Y:S01]  /*23b0*/  IADD3 R7, PT, PT, -R5, RZ, RZ ;  /* 0x000000ff05077210 */ /* 0x000fe20007ffe1ff */
[----:B------:R-:W-:Y:S01]  /*23c0*/  IMAD R2, R40, R2, R5 ;  /* 0x0000000228027224 */ /* 0x000fe200078e0205 */
        /* <DEDUP_REMOVED lines=10> */
.L_x_40:
[----:B------:R-:W1:Y:S02]  /*2470*/  LDCU UR8, c[0x0][0xb30] ;  /* 0x00016600ff0877ac */ /* 0x000e640008000800 */
[----:B-1----:R-:W-:-:S09]  /*2480*/  UISETP.NE.AND UP0, UPT, UR8, 0x1, UPT ;  /* 0x000000010800788c */ /* 0x002fd2000bf05270 */
[----:B------:R-:W-:Y:S05]  /*2490*/  BRA.U UP0, `(.L_x_41) ;  /* 0x0000000100407547 */ /* 0x000fea000b800000 */
[----:B------:R-:W1:Y:S08]  /*24a0*/  LDC.64 R4, c[0x0][0xb10] ;  /* 0x0002c400ff047b82 */ /* 0x000e700000000a00 */
[----:B------:R-:W2:Y:S08]  /*24b0*/  LDC.64 R2, c[0x0][0xb18] ;  /* 0x0002c600ff027b82 */ /* 0x000eb00000000a00 */
[----:B------:R-:W4:Y:S08]  /*24c0*/  LDC R6, c[0x0][0xb20] ;  /* 0x0002c800ff067b82 */ /* 0x000f300000000800 */
[----:B------:R-:W3:Y:S01]  /*24d0*/  LDC R7, c[0x0][0xb0c] ;  /* 0x0002c300ff077b82 */ /* 0x000ee20000000800 */
[----:B-1----:R-:W-:-:S05]  /*24e0*/  IMAD.HI.U32 R4, R10, R4, RZ ;  /* 0x000000040a047227 */ /* 0x002fca00078e00ff */
[----:B------:R-:W-:Y:S01]  /*24f0*/  SHF.R.U32.HI R4, RZ, R5, R4 ;  /* 0x00000005ff047219 */ /* 0x000fe20000011604 */
[----:B--2---:R-:W-:Y:S01]  /*2500*/  IMAD.HI.U32 R3, R9, R3, RZ ;  /* 0x0000000309037227 */ /* 0x004fe200078e00ff */
[----:B------:R-:W-:-:S04]  /*2510*/  ISETP.NE.AND P0, PT, R2, 0x1, PT ;  /* 0x000000010200780c */ /* 0x000fc80003f05270 */
[----:B----4-:R-:W-:-:S04]  /*2520*/  SHF.R.U32.HI R3, RZ, R6, R3 ;  /* 0x00000006ff037219 */ /* 0x010fc80000011603 */
[----:B------:R-:W-:Y:S02]  /*2530*/  SEL R3, R9, R3, !P0 ;  /* 0x0000000309037207 */ /* 0x000fe40004000000 */
[----:B---3--:R-:W-:-:S04]  /*2540*/  ISETP.NE.AND P1, PT, R7, 0x1, PT ;  /* 0x000000010700780c */ /* 0x008fc80003f25270 */
[----:B------:R-:W-:-:S05]  /*2550*/  SEL R4, R10, R4, !P1 ;  /* 0x000000040a047207 */ /* 0x000fca0004800000 */
[----:B------:R-:W-:Y:S02]  /*2560*/  IMAD.IADD R5, R3, 0x1, -R4 ;  /* 0x0000000103057824 */ /* 0x000fe400078e0a04 */
[----:B------:R-:W-:Y:S02]  /*2570*/  IMAD.IADD R3, R4, 0x1, -R3 ;  /* 0x0000000104037824 */ /* 0x000fe400078e0a03 */
[----:B------:R-:W-:Y:S02]  /*2580*/  IMAD R10, R5, R7, R10 ;  /* 0x00000007050a7224 */ /* 0x000fe400078e020a */
[----:B------:R-:W-:-:S07]  /*2590*/  IMAD R9, R3, R2, R9 ;  /* 0x0000000203097224 */ /* 0x000fce00078e0209 */
.L_x_41:
[----:B------:R-:W-:Y:S01]  /*25a0*/  VIADD R16, R16, 0x1 ;  /* 0x0000000110107836 */ /* 0x000fe20000000000 */
[----:B------:R-:W-:Y:S01]  /*25b0*/  PLOP3.LUT P1, PT, PT, PT, PT, 0x80, 0x8 ;  /* 0x000000000008781c */ /* 0x000fe20003f2f070 */
[----:B------:R-:W-:Y:S02]  /*25c0*/  IMAD.IADD R14, R10, 0x1, R91 ;  /* 0x000000010a0e7824 */ /* 0x000fe400078e025b */
[----:B------:R-:W-:Y:S01]  /*25d0*/  IMAD.IADD R15, R9, 0x1, R90 ;  /* 0x00000001090f7824 */ /* 0x000fe200078e025a */
[----:B------:R-:W-:-:S04]  /*25e0*/  ISETP.NE.AND P0, PT, R16, 0x2, PT ;  /* 0x000000021000780c */ /* 0x000fc80003f05270 */
[----:B------:R-:W-:Y:S02]  /*25f0*/  SEL R2, RZ, 0x1, P0 ;  /* 0x00000001ff027807 */ /* 0x000fe40000000000 */
[----:B------:R-:W-:Y:S02]  /*2600*/  SEL R16, R16, RZ, P0 ;  /* 0x000000ff10107207 */ /* 0x000fe40000000000 */
[----:B------:R-:W-:Y:S01]  /*2610*/  LOP3.LUT R13, R13, R2, RZ, 0x3c, !PT ;  /* 0x000000020d0d7212 */ /* 0x000fe200078e3cff */
[----:B------:R-:W-:Y:S06]  /*2620*/  @P2 BRA `(.L_x_42) ;  /* 0xfffffff000582947 */ /* 0x000fec000383ffff */
[----:B------:R-:W-:Y:S01]  /*2630*/  UIADD3 UR6, UPT, UPT, UR6, 0x28, URZ ;  /* 0x0000002806067890 */ /* 0x000fe2000fffe0ff */
[----:B------:R-:W-:-:S03]  /*2640*/  SHF.L.U32 R2, R17, 0x1f, RZ ;  /* 0x0000001f11027819 */ /* 0x000fc600000006ff */
[----:B------:R-:W-:-:S09]  /*2650*/  ULEA UR4, UR23, UR6, 0x3 ;  /* 0x0000000617047291 */ /* 0x000fd2000f8e18ff */
[----:B------:R-:W1:Y:S02]  /*2660*/  SYNCS.PHASECHK.TRANS64.TRYWAIT P0, [UR4], R2 ;  /* 0x00000002ff0075a7 */ /* 0x000e640008001104 */
[----:B-1----:R-:W-:Y:S05]  /*2670*/  @!P0 BRA `(.L_x_43) ;  /* 0x0000006c00fc8947 */ /* 0x002fea0003800000 */
.L_x_155:
[----:B------:R-:W-:-:S04]  /*2680*/  UIADD3 UR5, UPT, UPT, UR23, 0x1, URZ ;  /* 0x0000000117057890 */ /* 0x000fc8000fffe0ff */
[----:B------:R-:W-:-:S04]  /*2690*/  UISETP.NE.AND UP0, UPT, UR5, 0x5, UPT ;  /* 0x000000050500788c */ /* 0x000fc8000bf05270 */
[----:B------:R-:W-:Y:S02]  /*26a0*/  USEL UR7, URZ, 0x1, UP0 ;  /* 0x00000001ff077887 */ /* 0x000fe40008000000 */
[----:B------:R-:W-:-:S04]  /*26b0*/  USEL UR5, UR5, URZ, UP0 ;  /* 0x000000ff05057287 */ /* 0x000fc80008000000 */
[----:B------:R-:W-:Y:S01]  /*26c0*/  ULEA UR4, UR5, UR6, 0x3 ;  /* 0x0000000605047291 */ /* 0x000fe2000f8e18ff */
[----:B-1----:R-:W-:-:S04]  /*26d0*/  LOP3.LUT R2, R17, UR7, RZ, 0x3c, !PT ;  /* 0x0000000711027c12 */ /* 0x002fc8000f8e3cff */
[----:B------:R-:W-:-:S04]  /*26e0*/  SHF.L.U32 R3, R2, 0x1f, RZ ;  /* 0x0000001f02037819 */ /* 0x000fc800000006ff */
[----:B------:R-:W1:Y:S02]  /*26f0*/  SYNCS.PHASECHK.TRANS64.TRYWAIT P0, [UR4], R3 ;  /* 0x00000003ff0075a7 */ /* 0x000e640008001104 */
[----:B-1----:R-:W-:Y:S05]  /*2700*/  @!P0 BRA `(.L_x_44) ;  /* 0x0000006c00f08947 */ /* 0x002fea0003800000 */
.L_x_157:
[----:B------:R-:W-:-:S04]  /*2710*/  UIADD3 UR5, UPT, UPT, UR5, 0x1, URZ ;  /* 0x0000000105057890 */ /* 0x000fc8000fffe0ff */
[----:B------:R-:W-:-:S04]  /*2720*/  UISETP.NE.AND UP0, UPT, UR5, 0x5, UPT ;  /* 0x000000050500788c */ /* 0x000fc8000bf05270 */
[----:B------:R-:W-:Y:S02]  /*2730*/  USEL UR7, URZ, 0x1, UP0 ;  /* 0x00000001ff077887 */ /* 0x000fe40008000000 */
[----:B------:R-:W-:-:S04]  /*2740*/  USEL UR5, UR5, URZ, UP0 ;  /* 0x000000ff05057287 */ /* 0x000fc80008000000 */
[----:B------:R-:W-:Y:S01]  /*2750*/  ULEA UR4, UR5, UR6, 0x3 ;  /* 0x0000000605047291 */ /* 0x000fe2000f8e18ff */
[----:B------:R-:W-:-:S04]  /*2760*/  LOP3.LUT R2, R2, UR7, RZ, 0x3c, !PT ;  /* 0x0000000702027c12 */ /* 0x000fc8000f8e3cff */
[----:B-1----:R-:W-:-:S04]  /*2770*/  SHF.L.U32 R3, R2, 0x1f, RZ ;  /* 0x0000001f02037819 */ /* 0x002fc800000006ff */
[----:B------:R-:W1:Y:S02]  /*2780*/  SYNCS.PHASECHK.TRANS64.TRYWAIT P0, [UR4], R3 ;  /* 0x00000003ff0075a7 */ /* 0x000e640008001104 */
[----:B-1----:R-:W-:Y:S05]  /*2790*/  @!P0 BRA `(.L_x_45) ;  /* 0x0000006c00e48947 */ /* 0x002fea0003800000 */
.L_x_159:
        /* <DEDUP_REMOVED lines=9> */
.L_x_161:
[----:B------:R-:W-:-:S04]  /*2830*/  UIADD3 UR5, UPT, UPT, UR5, 0x1, URZ ;  /* 0x0000000105057890 */ /* 0x000fc8000fffe0ff */
[----:B------:R-:W-:-:S04]  /*2840*/  UISETP.NE.AND UP0, UPT, UR5, 0x5, UPT ;  /* 0x000000050500788c */ /* 0x000fc8000bf05270 */
[----:B------:R-:W-:Y:S02]  /*2850*/  USEL UR4, URZ, 0x1, UP0 ;  /* 0x00000001ff047887 */ /* 0x000fe40008000000 */
[----:B------:R-:W-:-:S04]  /*2860*/  USEL UR5, UR5, URZ, UP0 ;  /* 0x000000ff05057287 */ /* 0x000fc80008000000 */
[----:B------:R-:W-:Y:S01]  /*2870*/  ULEA UR5, UR5, UR6, 0x3 ;  /* 0x0000000605057291 */ /* 0x000fe2000f8e18ff */
[----:B------:R-:W-:-:S04]  /*2880*/  LOP3.LUT R2, R2, UR4, RZ, 0x3c, !PT ;  /* 0x0000000402027c12 */ /* 0x000fc8000f8e3cff */
[----:B------:R-:W-:Y:S01]  /*2890*/  SHF.L.U32 R2, R2, 0x1f, RZ ;  /* 0x0000001f02027819 */ /* 0x000fe200000006ff */
[----:B-1-3--:R-:W-:-:S07]  /*28a0*/  IMAD.U32 R0, RZ, RZ, UR5 ;  /* 0x00000005ff007e24 */ /* 0x00afce000f8e00ff */
.L_x_47:
[----:B-1----:R1:W2:Y:S02]  /*28b0*/  SYNCS.PHASECHK.TRANS64.TRYWAIT P0, [R0+URZ], R2 ;  /* 0x00000002000075a7 */ /* 0x0022a400080011ff */
[----:B--2---:R-:W-:Y:S05]  /*28c0*/  @!P0 NANOSLEEP.SYNCS 0x989680 ;  /* 0x009896800000895d */ /* 0x004fea0003900000 */
[----:B------:R-:W2:Y:S02]  /*28d0*/  @!P0 SYNCS.PHASECHK.TRANS64 P0, [R0+URZ], R2 ;  /* 0x00000002000085a7 */ /* 0x000ea400080010ff */
[----:B--2---:R-:W-:Y:S05]  /*28e0*/  @P0 EXIT ;  /* 0x000000000000094d */ /* 0x004fea0003800000 */
[----:B------:R-:W-:Y:S05]  /*28f0*/  BRA `(.L_x_47) ;  /* 0xfffffffc00ec7947 */ /* 0x000fea000383ffff */
.L_x_22:
[----:B------:R-:W-:-:S04]  /*2900*/  UISETP.NE.AND UP1, UPT, UR37, URZ, UPT ;  /* 0x000000ff2500728c */ /* 0x000fc8000bf25270 */
[----:B------:R-:W-:-:S09]  /*2910*/  UISETP.NE.OR UP1, UPT, UR10, 0x1, UP1 ;  /* 0x000000010a00788c */ /* 0x000fd20008f25670 */
[----:B------:R-:W-:Y:S05]  /*2920*/  BRA.U UP1, `(.L_x_48) ;  /* 0x00000005014c7547 */ /* 0x000fea000b800000 */
[----:B------:R-:W-:Y:S01]  /*2930*/  HFMA2 R11, -RZ, RZ, 0, 0 ;  /* 0x00000000ff0b7431 */ /* 0x000fe200000001ff */
[----:B------:R-:W-:Y:S01]  /*2940*/  ISETP.GE.U32.AND P2, PT, R10, 0x2, PT ;  /* 0x000000020a00780c */ /* 0x000fe20003f46070 */
[----:B------:R-:W-:Y:S01]  /*2950*/  IMAD.MOV.U32 R12, RZ, RZ, 0x1 ;  /* 0x00000001ff0c7424 */ /* 0x000fe200078e00ff */
[----:B------:R-:W-:Y:S01]  /*2960*/  CS2R R8, SRZ ;  /* 0x0000000000087805 */ /* 0x000fe2000001ff00 */
[----:B------:R-:W-:Y:S01]  /*2970*/  IMAD.MOV.U32 R3, RZ, RZ, RZ ;  /* 0x000000ffff037224 */ /* 0x000fe200078e00ff */
[----:B------:R-:W-:Y:S01]  /*2980*/  UMOV UR4, 0x400 ;  /* 0x0000040000047882 */ /* 0x000fe20000000000 */
[----:B------:R-:W-:Y:S01]  /*2990*/  UMOV UR6, URZ ;  /* 0x000000ff00067c82 */ /* 0x000fe20008000000 */
[----:B------:R-:W-:-:S12]  /*29a0*/  ULEA UR37, UR37, UR4, 0x18 ;  /* 0x0000000425257291 */ /* 0x000fd8000f8ec0ff */
.L_x_52:
[----:B------:R-:W-:Y:S02]  /*29b0*/  LEA R0, R3, UR37, 0x3 ;  /* 0x0000002503007c11 */ /* 0x000fe4000f8e18ff */
[----:B------:R-:W-:-:S03]  /*29c0*/  SHF.L.U32 R4, R8, 0x1f, RZ ;  /* 0x0000001f08047819 */ /* 0x000fc600000006ff */
[----:B------:R-:W-:Y:S01]  /*29d0*/  VIADD R5, R0, 0x110 ;  /* 0x0000011000057836 */ /* 0x000fe20000000000 */
[----:B------:R-:W1:Y:S02]  /*29e0*/  SYNCS.PHASECHK.TRANS64.TRYWAIT P0, [R0+URZ+0x100], R4 ;  /* 0x00010004000075a7 */ /* 0x000e6400080011ff */
[----:B-1----:R-:W-:Y:S05]  /*29f0*/  @!P0 BRA `(.L_x_49) ;  /* 0x0000006c007c8947 */ /* 0x002fea0003800000 */
.L_x_162:
[----:B------:R-:W-:Y:S01]  /*2a00*/  ULEA UR5, UR6, UR37, 0x3 ;  /* 0x0000002506057291 */ /* 0x000fe2000f8e18ff */
[----:B-1----:R-:W-:Y:S01]  /*2a10*/  PRMT R0, RZ, 0x654, R5 ;  /* 0x00000654ff007816 */ /* 0x002fe20000000005 */
[----:B------:R-:W-:Y:S01]  /*2a20*/  @!P2 IMAD.MOV.U32 R4, RZ, RZ, 0x10 ;  /* 0x00000010ff04a424 */ /* 0x000fe200078e00ff */
[----:B------:R-:W-:Y:S01]  /*2a30*/  SHF.L.U32 R5, R12, 0x1f, RZ ;  /* 0x0000001f0c057819 */ /* 0x000fe200000006ff */
[----:B------:R-:W-:Y:S01]  /*2a40*/  UIADD3 UR4, UPT, UPT, UR5, 0xa0, URZ ;  /* 0x000000a005047890 */ /* 0x000fe2000fffe0ff */
[----:B------:R1:W-:Y:S05]  /*2a50*/  SYNCS.ARRIVE.TRANS64.RED.A1T0 RZ, [R0+URZ], RZ ;  /* 0x000000ff00ff79a7 */ /* 0x0003ea00081004ff */
[----:B------:R-:W-:Y:S01]  /*2a60*/  IMAD.U32 R6, RZ, RZ, UR4 ;  /* 0x00000004ff067e24 */ /* 0x000fe2000f8e00ff */
[----:B------:R-:W2:Y:S04]  /*2a70*/  SYNCS.PHASECHK.TRANS64.TRYWAIT P0, [UR5+0xb0], R5 ;  /* 0x0000b005ff0075a7 */ /* 0x000ea80008001105 */
[----:B------:R-:W-:Y:S01]  /*2a80*/  PRMT R6, R10, 0x654, R6 ;  /* 0x000006540a067816 */ /* 0x000fe20000000006 */
[----:B-12---:R-:W-:Y:S06]  /*2a90*/  @!P0 BRA `(.L_x_50) ;  /* 0x0000006c00688947 */ /* 0x006fec0003800000 */
.L_x_164:
[----:B------:R-:W-:Y:S01]  /*2aa0*/  ULEA UR4, UR6, UR37, 0x4 ;  /* 0x0000002506047291 */ /* 0x000fe2000f8e20ff */
[----:B------:R-:W-:Y:S01]  /*2ab0*/  SEL R2, R6, R2, !P2 ;  /* 0x0000000206027207 */ /* 0x000fe20005000000 */
[----:B------:R-:W-:Y:S01]  /*2ac0*/  UIADD3 UR5, UPT, UPT, UR5, 0xa0, URZ ;  /* 0x000000a005057890 */ /* 0x000fe2000fffe0ff */
[----:B-1----:R-:W-:Y:S01]  /*2ad0*/  LEA R0, R11, UR37, 0x3 ;  /* 0x000000250b007c11 */ /* 0x002fe2000f8e18ff */
[----:B------:R-:W-:Y:S01]  /*2ae0*/  UIADD3 UR4, UPT, UPT, UR4, 0x130, URZ ;  /* 0x0000013004047890 */ /* 0x000fe2000fffe0ff */
[----:B------:R1:W-:Y:S01]  /*2af0*/  @!P2 SYNCS.ARRIVE.TRANS64.RED RZ, [R2+URZ], R4 ;  /* 0x0000000402ffa9a7 */ /* 0x0003e200080004ff */
[----:B------:R-:W-:Y:S01]  /*2b00*/  UIADD3 UR6, UPT, UPT, UR6, 0x1, URZ ;  /* 0x0000000106067890 */ /* 0x000fe2000fffe0ff */
[----:B------:R-:W-:-:S03]  /*2b10*/  VIADD R3, R3, 0x1 ;  /* 0x0000000103037836 */ /* 0x000fc60000000000 */
[----:B------:R-:W-:Y:S02]  /*2b20*/  UISETP.NE.AND UP0, UPT, UR6, 0x2, UPT ;  /* 0x000000020600788c */ /* 0x000fe4000bf05270 */
[----:B------:R-:W-:Y:S01]  /*2b30*/  ISETP.NE.AND P0, PT, R3, 0x2, PT ;  /* 0x000000020300780c */ /* 0x000fe20003f05270 */
[----:B------:R-:W-:Y:S06]  /*2b40*/  UGETNEXTWORKID.BROADCAST [UR4], [UR5] ;  /* 0x00000000040073ca */ /* 0x000fec0008000100 */
[----:B------:R-:W-:Y:S02]  /*2b50*/  USEL UR4, URZ, 0x1, UP0 ;  /* 0x00000001ff047887 */ /* 0x000fe40008000000 */
[----:B------:R-:W-:-:S04]  /*2b60*/  USEL UR6, UR6, URZ, UP0 ;  /* 0x000000ff06067287 */ /* 0x000fc80008000000 */
[----:B------:R-:W-:Y:S02]  /*2b70*/  LOP3.LUT R12, R12, UR4, RZ, 0x3c, !PT ;  /* 0x000000040c0c7c12 */ /* 0x000fe4000f8e3cff */
[----:B-1----:R-:W-:-:S04]  /*2b80*/  SHF.L.U32 R4, R9, 0x1f, RZ ;  /* 0x0000001f09047819 */ /* 0x002fc800000006ff */
[----:B------:R-:W1:Y:S02]  /*2b90*/  SYNCS.PHASECHK.TRANS64.TRYWAIT P1, [R0+URZ+0xa0], R4 ;  /* 0x0000a004000075a7 */ /* 0x000e6400080211ff */
[----:B-1----:R-:W-:Y:S05]  /*2ba0*/  @!P1 BRA `(.L_x_51) ;  /* 0x0000006c003c9947 */ /* 0x002fea0003800000 */
.L_x_165:
[----:B-1----:R-:W-:Y:S01]  /*2bb0*/  LEA R4, R11, UR37, 0x4 ;  /* 0x000000250b047c11 */ /* 0x002fe2000f8e20ff */
[----:B------:R-:W-:Y:S01]  /*2bc0*/  VIADD R0, R0, 0xb0 ;  /* 0x000000b000007836 */ /* 0x000fe20000000000 */
[----:B------:R-:W-:Y:S01]  /*2bd0*/  SEL R3, R3, RZ, P0 ;  /* 0x000000ff03037207 */ /* 0x000fe20000000000 */
[----:B------:R-:W-:-:S03]  /*2be0*/  VIADD R11, R11, 0x1 ;  /* 0x000000010b0b7836 */ /* 0x000fc60000000000 */
[----:B------:R-:W1:Y:S01]  /*2bf0*/  LDS.128 R4, [R4+0x130] ;  /* 0x0001300004047984 */ /* 0x000e620000000c00 */
[----:B------:R-:W-:Y:S02]  /*2c00*/  PRMT R0, RZ, 0x654, R0 ;  /* 0x00000654ff007816 */ /* 0x000fe40000000000 */
[C---:B------:R-:W-:Y:S01]  /*2c10*/  ISETP.NE.AND P1, PT, R11.reuse, 0x2, PT ;  /* 0x000000020b00780c */ /* 0x040fe20003f25270 */
[----:B------:R-:W-:Y:S01]  /*2c20*/  @!PT LDS RZ, [RZ] ;  /* 0x00000000fffff984 */ /* 0x000fe20000000800 */
[----:B------:R-:W-:Y:S01]  /*2c30*/  @!PT LDS RZ, [RZ] ;  /* 0x00000000fffff984 */ /* 0x000fe20000000800 */
[----:B------:R-:W-:Y:S01]  /*2c40*/  @!PT LDS RZ, [RZ] ;  /* 0x00000000fffff984 */ /* 0x000fe20000000800 */
[----:B------:R-:W-:Y:S01]  /*2c50*/  @!PT LDS RZ, [RZ] ;  /* 0x00000000fffff984 */ /* 0x000fe20000000800 */
[----:B------:R2:W-:Y:S06]  /*2c60*/  MEMBAR.ALL.CTA ;  /* 0x0000000000007992 */ /* 0x0005ec0000008000 */
[----:B--2---:R-:W2:Y:S01]  /*2c70*/  FENCE.VIEW.ASYNC.S ;  /* 0x00000000000073c6 */ /* 0x004ea20000000000 */
[----:B------:R-:W-:Y:S01]  /*2c80*/  SEL R11, R11, RZ, P1 ;  /* 0x000000ff0b0b7207 */ /* 0x000fe20000800000 */
[----:B--2---:R2:W-:Y:S01]  /*2c90*/  SYNCS.ARRIVE.TRANS64.RED.A1T0 RZ, [R0+URZ], RZ ;  /* 0x000000ff00ff79a7 */ /* 0x0045e200081004ff */
[----:B-1----:R-:W-:-:S02]  /*2ca0*/  LOP3.LUT P3, RZ, R6, 0x1, RZ, 0xc0, !PT ;  /* 0x0000000106ff7812 */ /* 0x002fc4000786c0ff */
[----:B------:R-:W-:-:S04]  /*2cb0*/  SEL R4, RZ, 0x1, P1 ;  /* 0x00000001ff047807 */ /* 0x000fc80000800000 */
[----:B------:R-:W-:Y:S02]  /*2cc0*/  LOP3.LUT R9, R9, R4, RZ, 0x3c, !PT ;  /* 0x0000000409097212 */ /* 0x000fe400078e3cff */
[----:B--2---:R-:W-:-:S04]  /*2cd0*/  SEL R0, RZ, 0x1, P0 ;  /* 0x00000001ff007807 */ /* 0x004fc80000000000 */
[----:B------:R-:W-:Y:S01]  /*2ce0*/  LOP3.LUT R8, R8, R0, RZ, 0x3c, !PT ;  /* 0x0000000008087212 */ /* 0x000fe200078e3cff */
[----:B------:R-:W-:Y:S06]  /*2cf0*/  @P3 BRA `(.L_x_52) ;  /* 0xfffffffc002c3947 */ /* 0x000fec000383ffff */
[----:B------:R-:W-:Y:S01]  /*2d00*/  ULEA UR5, UR6, UR37, 0x3 ;  /* 0x0000002506057291 */ /* 0x000fe2000f8e18ff */
[----:B------:R-:W-:-:S08]  /*2d10*/  SHF.L.U32 R2, R12, 0x1f, RZ ;  /* 0x0000001f0c027819 */ /* 0x000fd000000006ff */
[----:B------:R-:W1:Y:S02]  /*2d20*/  SYNCS.PHASECHK.TRANS64 P0, [UR5+0xb0], R2 ;  /* 0x0000b002ff0075a7 */ /* 0x000e640008001005 */
[----:B-1----:R-:W-:Y:S05]  /*2d30*/  @P0 BRA `(.L_x_53) ;  /* 0x0000000000080947 */ /* 0x002fea0003800000 */
[----:B------:R-:W1:Y:S02]  /*2d40*/  SYNCS.PHASECHK.TRANS64.TRYWAIT P0, [UR5+0xb0], R2 ;  /* 0x0000b002ff0075a7 */ /* 0x000e640008001105 */
[----:B-1----:R-:W-:Y:S05]  /*2d50*/  @!P0 BRA `(.L_x_54) ;  /* 0x0000006800e48947 */ /* 0x002fea0003800000 */
.L_x_53:
[----:B------:R-:W-:-:S04]  /*2d60*/  UIADD3 UR4, UPT, UPT, UR6, 0x1, URZ ;  /* 0x0000000106047890 */ /* 0x000fc8000fffe0ff */
[----:B------:R-:W-:-:S04]  /*2d70*/  UISETP.NE.AND UP0, UPT, UR4, 0x2, UPT ;  /* 0x000000020400788c */ /* 0x000fc8000bf05270 */
[----:B------:R-:W-:Y:S02]  /*2d80*/  USEL UR7, URZ, 0x1, UP0 ;  /* 0x00000001ff077887 */ /* 0x000fe40008000000 */
[----:B------:R-:W-:-:S04]  /*2d90*/  USEL UR4, UR4, URZ, UP0 ;  /* 0x000000ff04047287 */ /* 0x000fc80008000000 */
[----:B------:R-:W-:Y:S01]  /*2da0*/  ULEA UR4, UR4, UR37, 0x3 ;  /* 0x0000002504047291 */ /* 0x000fe2000f8e18ff */
[----:B-1----:R-:W-:-:S04]  /*2db0*/  LOP3.LUT R2, R12, UR7, RZ, 0x3c, !PT ;  /* 0x000000070c027c12 */ /* 0x002fc8000f8e3cff */
[----:B------:R-:W-:-:S04]  /*2dc0*/  SHF.L.U32 R0, R2, 0x1f, RZ ;  /* 0x0000001f02007819 */ /* 0x000fc800000006ff */
[----:B------:R-:W1:Y:S02]  /*2dd0*/  SYNCS.PHASECHK.TRANS64 P0, [UR4+0xb0], R0 ;  /* 0x0000b000ff0075a7 */ /* 0x000e640008001004 */
[----:B-1----:R-:W-:Y:S05]  /*2de0*/  @P0 EXIT ;  /* 0x000000000000094d */ /* 0x002fea0003800000 */
[----:B------:R-:W-:Y:S02]  /*2df0*/  SHF.L.U32 R2, R2, 0x1f, RZ ;  /* 0x0000001f02027819 */ /* 0x000fe400000006ff */
[----:B------:R-:W-:-:S07]  /*2e00*/  MOV R0, UR4 ;  /* 0x0000000400007c02 */ /* 0x000fce0008000f00 */
.L_x_55:
[----:B-1----:R1:W2:Y:S02]  /*2e10*/  SYNCS.PHASECHK.TRANS64.TRYWAIT P0, [R0+URZ+0xb0], R2 ;  /* 0x0000b002000075a7 */ /* 0x0022a400080011ff */
[----:B--2---:R-:W-:Y:S05]  /*2e20*/  @!P0 NANOSLEEP.SYNCS 0x989680 ;  /* 0x009896800000895d */ /* 0x004fea0003900000 */
[----:B------:R-:W2:Y:S02]  /*2e30*/  @!P0 SYNCS.PHASECHK.TRANS64 P0, [R0+URZ+0xb0], R2 ;  /* 0x0000b002000085a7 */ /* 0x000ea400080010ff */
[----:B--2---:R-:W-:Y:S05]  /*2e40*/  @P0 EXIT ;  /* 0x000000000000094d */ /* 0x004fea0003800000 */
[----:B------:R-:W-:Y:S05]  /*2e50*/  BRA `(.L_x_55) ;  /* 0xfffffffc00ec7947 */ /* 0x000fea000383ffff */
.L_x_48:
[----:B------:R-:W-:Y:S05]  /*2e60*/  BRA.U UP4, `(.L_x_56) ;  /* 0x0000001104d87547 */ /* 0x000fea000b800000 */
[----:B------:R-:W-:Y:S01]  /*2e70*/  UMOV UR6, 0x40 ;  /* 0x0000004000067882 */ /* 0x000fe20000000000 */
[----:B------:R-:W-:Y:S01]  /*2e80*/  NOP ;  /* 0x0000000000007918 */ /* 0x000fe20000000000 */
[----:B------:R-:W-:Y:S01]  /*2e90*/  ULEA UR6, UR37, UR6, 0x18 ;  /* 0x0000000625067291 */ /* 0x000fe2000f8ec0ff */
[----:B------:R-:W-:Y:S02]  /*2ea0*/  UMOV UR7, 0x400 ;  /* 0x0000040000077882 */ /* 0x000fe40000000000 */
[----:B------:R-:W-:-:S06]  /*2eb0*/  ULEA UR37, UR37, UR7, 0x18 ;  /* 0x0000000725257291 */ /* 0x000fcc000f8ec0ff */
[----:B------:R-:W1:Y:S02]  /*2ec0*/  LDS.U8 R2, [UR6+0x1c] ;  /* 0x00001c06ff027984 */ /* 0x000e640008000000 */
[----:B-1----:R-:W-:-:S13]  /*2ed0*/  ISETP.NE.AND P0, PT, R2, RZ, PT ;  /* 0x000000ff0200720c */ /* 0x002fda0003f05270 */
[----:B------:R-:W-:Y:S05]  /*2ee0*/  @P0 BRA `(.L_x_57) ;  /* 0x0000000400080947 */ /* 0x000fea0003800000 */
[----:B------:R-:W-:Y:S02]  /*2ef0*/  UISETP.NE.U32.AND UP0, UPT, UR5, 0x1, UPT ;  /* 0x000000010500788c */ /* 0x000fe4000bf05070 */
[----:B------:R-:W-:-:S07]  /*2f00*/  UIADD3 UR8, UPT, UPT, UR6, 0x8, URZ ;  /* 0x0000000806087890 */ /* 0x000fce000fffe0ff */
[----:B------:R-:W-:Y:S05]  /*2f10*/  BRA.U !UP0, `(.L_x_58) ;  /* 0x00000001089c7547 */ /* 0x000fea000b800000 */
[----:B------:R-:W-:Y:S01]  /*2f20*/  ELECT P0, URZ, PT ;  /* 0x0000000000ff782f */ /* 0x000fe20003800000 */
[----:B------:R-:W-:-:S12]  /*2f30*/  BSSY B0, `(.L_x_58) ;  /* 0x0000025000007945 */ /* 0x000fd80003800000 */
[----:B------:R-:W-:Y:S05]  /*2f40*/  @!P0 BRA `(.L_x_59) ;  /* 0x00000000008c8947 */ /* 0x000fea0003800000 */
[----:B------:R-:W-:-:S05]  /*2f50*/  UMOV UR7, 0x10 ;  /* 0x0000001000077882 */ /* 0x000fca0000000000 */
[----:B------:R-:W-:Y:S04]  /*2f60*/  DEPBAR.LE SB1, 0x36 ;  /* 0x00009d800000791a */ /* 0x000fe80000000000 */
[----:B------:R-:W1:Y:S02]  /*2f70*/  UTCATOMSWS.2CTA.FIND_AND_SET.ALIGN UP1, UR7, UR7 ;  /* 0x00000007000775e3 */ /* 0x000e640008220800 */
[----:B-1----:R-:W-:Y:S01]  /*2f80*/  MOV R10, UR7 ;  /* 0x00000007000a7c02 */ /* 0x002fe20008000f00 */
[----:B------:R-:W-:Y:S06]  /*2f90*/  BRA.U UP1, `(.L_x_60) ;  /* 0x0000000101187547 */ /* 0x000fec000b800000 */
.L_x_61:
[----:B------:R-:W-:Y:S05]  /*2fa0*/  NANOSLEEP 0x64 ;  /* 0x000000640000795d */ /* 0x000fea0003800000 */
[----:B------:R-:W-:-:S05]  /*2fb0*/  UMOV UR7, 0x10 ;  /* 0x0000001000077882 */ /* 0x000fca0000000000 */
[----:B------:R-:W-:Y:S04]  /*2fc0*/  DEPBAR.LE SB1, 0x36 ;  /* 0x00009d800000791a */ /* 0x000fe80000000000 */
[----:B------:R-:W1:Y:S02]  /*2fd0*/  UTCATOMSWS.2CTA.FIND_AND_SET.ALIGN UP1, UR7, UR7 ;  /* 0x00000007000775e3 */ /* 0x000e640008220800 */
[----:B-1----:R-:W-:Y:S01]  /*2fe0*/  MOV R10, UR7 ;  /* 0x00000007000a7c02 */ /* 0x002fe20008000f00 */
[----:B------:R-:W-:Y:S05]  /*2ff0*/  BRA.U !UP1, `(.L_x_61) ;  /* 0xfffffffd09e87547 */ /* 0x000fea000b83ffff */
.L_x_60:
[----:B------:R-:W1:Y:S01]  /*3000*/  LDS R5, [UR6+0x10] ;  /* 0x00001006ff057984 */ /* 0x000e620008000800 */
[----:B------:R-:W-:Y:S01]  /*3010*/  IMAD.U32 R3, RZ, RZ, UR37 ;  /* 0x00000025ff037e24 */ /* 0x000fe2000f8e00ff */
[----:B------:R-:W-:-:S03]  /*3020*/  MOV R2, UR4 ;  /* 0x0000000400027c02 */ /* 0x000fc60008000f00 */
[----:B------:R-:W-:Y:S01]  /*3030*/  VIADD R3, R3, 0x150 ;  /* 0x0000015003037836 */ /* 0x000fe20000000000 */
[----:B-1----:R-:W-:-:S04]  /*3040*/  SHF.L.U32 R5, R5, 0x1f, RZ ;  /* 0x0000001f05057819 */ /* 0x002fc800000006ff */
[----:B------:R-:W1:Y:S02]  /*3050*/  SYNCS.PHASECHK.TRANS64.TRYWAIT P0, [UR6+0x8], R5 ;  /* 0x00000805ff0075a7 */ /* 0x000e640008001106 */
[----:B-1----:R-:W-:Y:S05]  /*3060*/  @P0 BRA `(.L_x_62) ;  /* 0x0000000000080947 */ /* 0x002fea0003800000 */
[----:B------:R-:W1:Y:S02]  /*3070*/  SYNCS.PHASECHK.TRANS64.TRYWAIT P0, [UR6+0x8], R5 ;  /* 0x00000805ff0075a7 */ /* 0x000e640008001106 */
[----:B-1----:R-:W-:Y:S05]  /*3080*/  @!P0 BRA `(.L_x_63) ;  /* 0x0000006800308947 */ /* 0x002fea0003800000 */
.L_x_62:
[----:B-1----:R-:W-:Y:S01]  /*3090*/  HFMA2 R4, -RZ, RZ, 0, 5.9604644775390625e-08 ;  /* 0x00000001ff047431 */ /* 0x002fe200000001ff */
[----:B------:R-:W-:Y:S01]  /*30a0*/  UPRMT UR7, UR4, 0x654, UR8 ;  /* 0x0000065404077896 */ /* 0x000fe20008000008 */
[----:B------:R-:W-:Y:S01]  /*30b0*/  IMAD.MOV.U32 R7, RZ, RZ, 0xffff ;  /* 0x0000ffffff077424 */ /* 0x000fe200078e00ff */
[----:B------:R-:W-:Y:S01]  /*30c0*/  PRMT R2, R2, 0x654, R3 ;  /* 0x0000065402027816 */ /* 0x000fe20000000003 */
[----:B------:R-:W-:Y:S02]  /*30d0*/  IMAD.MOV.U32 R5, RZ, RZ, 0x4 ;  /* 0x00000004ff057424 */ /* 0x000fe400078e00ff */
[----:B------:R-:W-:Y:S01]  /*30e0*/  IMAD.SHL.U32 R9, R10, 0x20, RZ ;  /* 0x000000200a097824 */ /* 0x000fe200078e00ff */
[----:B------:R-:W-:Y:S02]  /*30f0*/  MOV R3, UR7 ;  /* 0x0000000700037c02 */ /* 0x000fe40008000f00 */
[-C--:B------:R-:W-:Y:S01]  /*3100*/  SHF.L.U32 R7, R7, R10.reuse, RZ ;  /* 0x0000000a07077219 */ /* 0x080fe200000006ff */
[----:B------:R1:W-:Y:S01]  /*3110*/  SYNCS.ARRIVE.TRANS64.RED RZ, [UR7], R5 ;  /* 0x00000005ffff79a7 */ /* 0x0003e20008000407 */
[----:B------:R-:W-:Y:S01]  /*3120*/  SHF.L.U32 R6, R4, R10, RZ ;  /* 0x0000000a04067219 */ /* 0x000fe200000006ff */
[----:B------:R1:W-:Y:S04]  /*3130*/  STS [UR37+0x150], R9 ;  /* 0x00015009ff007988 */ /* 0x0003e80008000825 */
[----:B------:R1:W-:Y:S04]  /*3140*/  STAS [R2.64], R10 ;  /* 0x0000000a02007dbd */ /* 0x0003e8000c0008ff */
[----:B------:R1:W-:Y:S04]  /*3150*/  ATOMS.OR RZ, [UR6+0x14], R7 ;  /* 0x00001407ffff798c */ /* 0x0003e8000b000006 */
[----:B------:R1:W-:Y:S04]  /*3160*/  ATOMS.OR RZ, [UR6+0x18], R6 ;  /* 0x00001806ffff798c */ /* 0x0003e8000b000006 */
[----:B------:R1:W-:Y:S02]  /*3170*/  ATOMS.XOR RZ, [UR6+0x10], R4 ;  /* 0x00001004ffff798c */ /* 0x0003e4000b800006 */
.L_x_59:
[----:B------:R-:W-:Y:S05]  /*3180*/  BSYNC B0 ;  /* 0x0000000000007941 */ /* 0x000fea0003800000 */
.L_x_58:
[----:B------:R-:W-:Y:S05]  /*3190*/  BRA.U UP0, `(.L_x_64) ;  /* 0x00000001006c7547 */ /* 0x000fea000b800000 */
[----:B------:R-:W-:-:S03]  /*31a0*/  UMOV UR7, 0xffffffff ;  /* 0xffffffff00077882 */ /* 0x000fc60000000000 */
[----:B------:R-:W-:Y:S05]  /*31b0*/  BRA.DIV UR7, `(.L_x_65) ;  /* 0x0000006607fc7947 */ /* 0x000fea000b800000 */
[----:B------:R-:W-:-:S13]  /*31c0*/  ELECT P6, URZ, PT ;  /* 0x0000000000ff782f */ /* 0x000fda00038c0000 */
.L_x_169:
[----:B------:R-:W-:Y:S05]  /*31d0*/  @!P6 BRA `(.L_x_64) ;  /* 0x00000000005ce947 */ /* 0x000fea0003800000 */
[----:B-1----:R-:W1:Y:S02]  /*31e0*/  LDS R3, [UR6+0x10] ;  /* 0x00001006ff037984 */ /* 0x002e640008000800 */
[----:B-1----:R-:W-:-:S04]  /*31f0*/  SHF.L.U32 R3, R3, 0x1f, RZ ;  /* 0x0000001f03037819 */ /* 0x002fc800000006ff */
[----:B------:R-:W1:Y:S02]  /*3200*/  SYNCS.PHASECHK.TRANS64.TRYWAIT P0, [UR6+0x8], R3 ;  /* 0x00000803ff0075a7 */ /* 0x000e640008001106 */
[----:B-1----:R-:W-:Y:S05]  /*3210*/  @P0 BRA `(.L_x_66) ;  /* 0x0000000000080947 */ /* 0x002fea0003800000 */
[----:B------:R-:W1:Y:S02]  /*3220*/  SYNCS.PHASECHK.TRANS64.TRYWAIT P0, [UR6+0x8], R3 ;  /* 0x00000803ff0075a7 */ /* 0x000e640008001106 */
[----:B-1----:R-:W-:Y:S05]  /*3230*/  @!P0 BRA `(.L_x_67) ;  /* 0x0000006400fc8947 */ /* 0x002fea0003800000 */
.L_x_66:
[----:B------:R-:W2:Y:S01]  /*3240*/  LDS R5, [UR37+0x150] ;  /* 0x00015025ff057984 */ /* 0x000ea20008000800 */
[----:B-1----:R-:W-:Y:S02]  /*3250*/  HFMA2 R2, -RZ, RZ, 0, 5.9604644775390625e-08 ;  /* 0x00000001ff027431 */ /* 0x002fe400000001ff */
[----:B------:R-:W-:Y:S01]  /*3260*/  IMAD.MOV.U32 R3, RZ, RZ, 0xffff ;  /* 0x0000ffffff037424 */ /* 0x000fe200078e00ff */
[----:B------:R-:W-:Y:S01]  /*3270*/  UPRMT UR7, UR4, 0x654, UR8 ;  /* 0x0000065404077896 */ /* 0x000fe20008000008 */
[----:B--2---:R-:W-:-:S03]  /*3280*/  IMAD.SHL.U32 R4, R5, 0x20, RZ ;  /* 0x0000002005047824 */ /* 0x004fc600078e00ff */
[-C--:B------:R-:W-:Y:S02]  /*3290*/  SHF.L.U32 R3, R3, R5.reuse, RZ ;  /* 0x0000000503037219 */ /* 0x080fe400000006ff */
[----:B------:R-:W-:Y:S01]  /*32a0*/  SHF.L.U32 R5, R2, R5, RZ ;  /* 0x0000000502057219 */ /* 0x000fe200000006ff */
[----:B------:R2:W-:Y:S04]  /*32b0*/  STS [UR37+0x150], R4 ;  /* 0x00015004ff007988 */ /* 0x0005e80008000825 */
[----:B------:R2:W-:Y:S04]  /*32c0*/  ATOMS.OR RZ, [UR6+0x14], R3 ;  /* 0x00001403ffff798c */ /* 0x0005e8000b000006 */
[----:B------:R2:W-:Y:S01]  /*32d0*/  ATOMS.OR RZ, [UR6+0x18], R5 ;  /* 0x00001805ffff798c */ /* 0x0005e2000b000006 */
[----:B------:R-:W-:Y:S03]  /*32e0*/  SYNCS.ARRIVE.TRANS64.RED.A1T0 RZ, [UR7], RZ ;  /* 0x000000ffffff79a7 */ /* 0x000fe60008100407 */
[----:B------:R2:W-:Y:S01]  /*32f0*/  ATOMS.XOR RZ, [UR6+0x10], R2 ;  /* 0x00001002ffff798c */ /* 0x0005e2000b800006 */
[----:B------:R-:W-:Y:S05]  /*3300*/  BRA `(.L_x_64) ;  /* 0x0000000000107947 */ /* 0x000fea0003800000 */
.L_x_57:
[----:B------:R-:W-:-:S05]  /*3310*/  MOV R2, 0xffffffff ;  /* 0xffffffff00027802 */ /* 0x000fca0000000f00 */
[----:B------:R1:W-:Y:S02]  /*3320*/  STS [UR37+0x150], R2 ;  /* 0x00015002ff007988 */ /* 0x0003e40008000825 */
[----:B-1----:R-:W-:Y:S02]  /*3330*/  MOV R2, 0x3350 ;  /* 0x0000335000027802 */ /* 0x002fe40000000f00 */
[----:B-----5:R-:W-:Y:S05]  /*3340*/  CALL.REL.NOINC `($__internal_1_$__cuda_sm10x_tcgen05_guardrail_trap_phase_invalid_during_alloc) ;  /* 0x0000006c00d07944 */ /* 0x020fea0003c00000 */
.L_x_64:
[----:B------:R-:W-:Y:S05]  /*3350*/  WARPSYNC.ALL ;  /* 0x0000000000007948 */ /* 0x000fea0003800000 */
[----:B------:R-:W3:Y:S01]  /*3360*/  S2UR UR7, SR_CgaCtaId ;  /* 0x00000000000779c3 */ /* 0x000ee20000008800 */
[----:B------:R-:W-:Y:S01]  /*3370*/  UMOV UR6, 0x400 ;  /* 0x0000040000067882 */ /* 0x000fe20000000000 */
[----:B------:R-:W-:-:S06]  /*3380*/  NOP ;  /* 0x0000000000007918 */ /* 0x000fcc0000000000 */
[----:B------:R-:W-:Y:S06]  /*3390*/  BAR.ARV 0x6, 0xa0 ;  /* 0x0182800000007b1d */ /* 0x000fec0000002000 */
[----:B------:R-:W4:Y:S01]  /*33a0*/  LDCU UR8, c[0x0][0x38c] ;  /* 0x00007180ff0877ac */ /* 0x000f220008000800 */
[----:B------:R-:W-:Y:S01]  /*33b0*/  LOP3.LUT R0, R0, 0xffff, RZ, 0xc0, !PT ;  /* 0x0000ffff00007812 */ /* 0x000fe200078ec0ff */
[----:B-1----:R-:W-:Y:S01]  /*33c0*/  IMAD.MOV.U32 R9, RZ, RZ, 0x1 ;  /* 0x00000001ff097424 */ /* 0x002fe200078e00ff */
[----:B------:R-:W-:Y:S01]  /*33d0*/  LOP3.LUT R8, R8, 0xffff, RZ, 0xc0, !PT ;  /* 0x0000ffff08087812 */ /* 0x000fe200078ec0ff */
[----:B------:R-:W-:Y:S01]  /*33e0*/  UMOV UR19, URZ ;  /* 0x000000ff00137c82 */ /* 0x000fe20008000000 */
[----:B------:R-:W-:Y:S01]  /*33f0*/  R2UR UR11, R0 ;  /* 0x00000000000b72ca */ /* 0x000fe200000e0000 */
[----:B------:R-:W-:Y:S01]  /*3400*/  UMOV UR18, URZ ;  /* 0x000000ff00127c82 */ /* 0x000fe20008000000 */
[----:B------:R-:W-:Y:S01]  /*3410*/  R2UR UR12, R8 ;  /* 0x00000000080c72ca */ /* 0x000fe200000e0000 */
[----:B------:R-:W-:Y:S01]  /*3420*/  IMAD.MOV.U32 R8, RZ, RZ, RZ ;  /* 0x000000ffff087224 */ /* 0x000fe200078e00ff */
[----:B------:R-:W-:Y:S01]  /*3430*/  UMOV UR17, URZ ;  /* 0x000000ff00117c82 */ /* 0x000fe20008000000 */
[----:B---3--:R-:W-:-:S02]  /*3440*/  ULEA UR7, UR7, UR6, 0x18 ;  /* 0x0000000607077291 */ /* 0x008fc4000f8ec0ff */
[----:B------:R-:W-:Y:S02]  /*3450*/  UISETP.NE.AND UP2, UPT, UR5, URZ, UPT ;  /* 0x000000ff0500728c */ /* 0x000fe4000bf45270 */
[----:B------:R-:W-:Y:S02]  /*3460*/  UIADD3 UR13, UPT, UPT, UR7, 0x8400, URZ ;  /* 0x00008400070d7890 */ /* 0x000fe4000fffe0ff */
[----:B------:R-:W-:Y:S02]  /*3470*/  UIADD3 UR14, UPT, UPT, UR7, 0x1c400, URZ ;  /* 0x0001c400070e7890 */ /* 0x000fe4000fffe0ff */
[----:B----4-:R-:W-:Y:S01]  /*3480*/  UIADD3 UR8, UPT, UPT, UR8, 0x3f, URZ ;  /* 0x0000003f08087890 */ /* 0x010fe2000fffe0ff */
[----:B--2---:R-:W1:Y:S01]  /*3490*/  LDS R2, [UR7+0x150] ;  /* 0x00015007ff027984 */ /* 0x004e620008000800 */
[----:B------:R-:W-:Y:S02]  /*34a0*/  USHF.R.U32.HI UR13, URZ, 0x4, UR13 ;  /* 0x00000004ff0d7899 */ /* 0x000fe4000801160d */
[----:B------:R-:W-:-:S02]  /*34b0*/  USHF.R.S32.HI UR6, URZ, 0x1f, UR8 ;  /* 0x0000001fff067899 */ /* 0x000fc40008011408 */
[----:B------:R-:W-:Y:S02]  /*34c0*/  USHF.R.U32.HI UR14, URZ, 0x4, UR14 ;  /* 0x00000004ff0e7899 */ /* 0x000fe4000801160e */
[----:B------:R-:W-:Y:S02]  /*34d0*/  ULEA.HI UR6, UR6, UR8, URZ, 0x6 ;  /* 0x0000000806067291 */ /* 0x000fe4000f8f30ff */
[----:B------:R-:W-:Y:S02]  /*34e0*/  ULOP3.LUT UR13, UR13, 0x3fff, URZ, 0xc0, !UPT ;  /* 0x00003fff0d0d7892 */ /* 0x000fe4000f8ec0ff */
[----:B------:R-:W-:Y:S02]  /*34f0*/  USHF.R.S32.HI UR6, URZ, 0x6, UR6 ;  /* 0x00000006ff067899 */ /* 0x000fe40008011406 */
[----:B------:R-:W-:Y:S02]  /*3500*/  ULOP3.LUT UR14, UR14, 0x3fff, URZ, 0xc0, !UPT ;  /* 0x00003fff0e0e7892 */ /* 0x000fe4000f8ec0ff */
[----:B------:R-:W-:Y:S01]  /*3510*/  UISETP.LT.AND UP0, UPT, UR6, 0x1, UPT ;  /* 0x000000010600788c */ /* 0x000fe2000bf01270 */
[----:B------:R-:W-:Y:S01]  /*3520*/  UMOV UR28, 0x0 ;  /* 0x00000000001c7882 */ /* 0x000fe20000000000 */
[----:B------:R-:W-:Y:S01]  /*3530*/  UMOV UR29, 0x10200010 ;  /* 0x10200010001d7882 */ /* 0x000fe20000000000 */
[----:B------:R-:W-:-:S02]  /*3540*/  ULOP3.LUT UR13, UR13, 0x10000, URZ, 0xfc, !UPT ;  /* 0x000100000d0d7892 */ /* 0x000fc4000f8efcff */
[----:B------:R-:W-:Y:S02]  /*3550*/  ULOP3.LUT UR14, UR14, 0x10000, URZ, 0xfc, !UPT ;  /* 0x000100000e0e7892 */ /* 0x000fe4000f8efcff */
[----:B------:R-:W-:Y:S01]  /*3560*/  USEL UR20, UR6, 0x1, !UP0 ;  /* 0x0000000106147887 */ /* 0x000fe2000c000000 */
[----:B------:R-:W-:Y:S01]  /*3570*/  UMOV UR26, 0x0 ;  /* 0x00000000001a7882 */ /* 0x000fe20000000000 */
[----:B------:R-:W-:Y:S01]  /*3580*/  UMOV UR27, 0x10200010 ;  /* 0x10200010001b7882 */ /* 0x000fe20000000000 */
[----:B------:R-:W-:Y:S01]  /*3590*/  UMOV UR24, 0x0 ;  /* 0x0000000000187882 */ /* 0x000fe20000000000 */
[----:B------:R-:W-:Y:S01]  /*35a0*/  UMOV UR25, 0x10200010 ;  /* 0x1020001000197882 */ /* 0x000fe20000000000 */
[----:B------:R-:W-:Y:S01]  /*35b0*/  UMOV UR22, 0x0 ;  /* 0x0000000000167882 */ /* 0x000fe20000000000 */
[----:B------:R-:W-:Y:S01]  /*35c0*/  UMOV UR23, 0x10200010 ;  /* 0x1020001000177882 */ /* 0x000fe20000000000 */
[----:B-1----:R-:W-:Y:S02]  /*35d0*/  R2UR UR21, R2 ;  /* 0x00000000021572ca */ /* 0x002fe400000e0000 */
[----:B------:R-:W-:-:S13]  /*35e0*/  CS2R R2, SRZ ;  /* 0x0000000000027805 */ /* 0x000fda000001ff00 */
.L_x_75:
[C---:B------:R-:W-:Y:S02]  /*35f0*/  LEA R0, R8.reuse, UR7, 0x3 ;  /* 0x0000000708007c11 */ /* 0x040fe4000f8e18ff */
[----:B------:R-:W-:Y:S02]  /*3600*/  SHF.L.U32 R4, R3, 0x1f, RZ ;  /* 0x0000001f03047819 */ /* 0x000fe400000006ff */
[----:B------:R-:W-:Y:S02]  /*3610*/  LEA R5, R8, UR7, 0x4 ;  /* 0x0000000708057c11 */ /* 0x000fe4000f8e20ff */
[----:B------:R-:W1:Y:S02]  /*3620*/  SYNCS.PHASECHK.TRANS64.TRYWAIT P0, [R0+URZ+0xa0], R4 ;  /* 0x0000a004000075a7 */ /* 0x000e6400080011ff */
[----:B-1-34-:R-:W-:Y:S05]  /*3630*/  @!P0 BRA `(.L_x_68) ;  /* 0x0000006400148947 */ /* 0x01afea0003800000 */
.L_x_170:
[----:B-1----:R-:W1:Y:S01]  /*3640*/  LDS.128 R4, [R5+0x130] ;  /* 0x0001300005047984 */ /* 0x002e620000000c00 */
[----:B------:R-:W-:Y:S02]  /*3650*/  VIADD R0, R0, 0xb0 ;  /* 0x000000b000007836 */ /* 0x000fe40000000000 */
[----:B------:R-:W-:Y:S01]  /*3660*/  VIADD R8, R8, 0x1 ;  /* 0x0000000108087836 */ /* 0x000fe20000000000 */
[----:B------:R-:W-:Y:S01]  /*3670*/  @!PT LDS RZ, [RZ] ;  /* 0x00000000fffff984 */ /* 0x000fe20000000800 */
[----:B------:R-:W-:Y:S01]  /*3680*/  @!PT LDS RZ, [RZ] ;  /* 0x00000000fffff984 */ /* 0x000fe20000000800 */
[----:B------:R-:W-:Y:S01]  /*3690*/  @!PT LDS RZ, [RZ] ;  /* 0x00000000fffff984 */ /* 0x000fe20000000800 */
[----:B------:R-:W-:Y:S01]  /*36a0*/  @!PT LDS RZ, [RZ] ;  /* 0x00000000fffff984 */ /* 0x000fe20000000800 */
[----:B------:R2:W-:Y:S06]  /*36b0*/  MEMBAR.ALL.CTA ;  /* 0x0000000000007992 */ /* 0x0005ec0000008000 */
[----:B--2---:R-:W2:Y:S01]  /*36c0*/  FENCE.VIEW.ASYNC.S ;  /* 0x00000000000073c6 */ /* 0x004ea20000000000 */
[----:B------:R-:W-:-:S04]  /*36d0*/  PRMT R0, RZ, 0x654, R0 ;  /* 0x00000654ff007816 */ /* 0x000fc80000000000 */
[----:B--2---:R2:W-:Y:S01]  /*36e0*/  SYNCS.ARRIVE.TRANS64.RED.A1T0 RZ, [R0+URZ], RZ ;  /* 0x000000ff00ff79a7 */ /* 0x0045e200081004ff */
[----:B-1----:R-:W-:Y:S01]  /*36f0*/  LOP3.LUT P1, RZ, R6, 0x1, RZ, 0xc0, !PT ;  /* 0x0000000106ff7812 */ /* 0x002fe2000782c0ff */
[----:B--2---:R-:W-:-:S12]  /*3700*/  BRA.U UP2, `(.L_x_69) ;  /* 0x0000000502087547 */ /* 0x004fd8000b800000 */
[----:B------:R-:W1:Y:S01]  /*3710*/  LDCU UR8, c[0x0][0x38c] ;  /* 0x00007180ff0877ac */ /* 0x000e620008000800 */
[----:B------:R-:W-:Y:S02]  /*3720*/  PLOP3.LUT P2, PT, PT, PT, PT, 0x80, 0x8 ;  /* 0x000000000008781c */ /* 0x000fe40003f4f070 */
[----:B------:R-:W-:Y:S01]  /*3730*/  SHF.L.U32 R4, R9, 0x1f, RZ ;  /* 0x0000001f09047819 */ /* 0x000fe200000006ff */
[----:B------:R-:W-:Y:S02]  /*3740*/  ULEA UR9, UR19, UR7, 0x3 ;  /* 0x0000000713097291 */ /* 0x000fe4000f8e18ff */
[----:B------:R-:W-:Y:S02]  /*3750*/  ULEA UR10, UR19, UR21, 0x7 ;  /* 0x00000015130a7291 */ /* 0x000fe4000f8e38ff */
[----:B-1----:R-:W-:-:S06]  /*3760*/  UISETP.GE.AND UP0, UPT, UR8, 0x1, UPT ;  /* 0x000000010800788c */ /* 0x002fcc000bf06270 */
[----:B------:R-:W-:-:S05]  /*3770*/  PLOP3.LUT P0, PT, PT, PT, UP0, 0x80, 0x8 ;  /* 0x000000000008781c */ /* 0x000fca0003f0f008 */
[----:B------:R-:W-:-:S08]  /*3780*/  @UP0 ULEA UR8, UR18, UR7, 0x3 ;  /* 0x0000000712080291 */ /* 0x000fd0000f8e18ff */
[----:B------:R-:W-:-:S04]  /*3790*/  @P0 SHF.L.U32 R0, R2, 0x1f, RZ ;  /* 0x0000001f02000819 */ /* 0x000fc800000006ff */
[----:B------:R1:W2:Y:S01]  /*37a0*/  @P0 SYNCS.PHASECHK.TRANS64.TRYWAIT P2, [UR8], R0 ;  /* 0x00000000ff0005a7 */ /* 0x0002a20008041108 */
[----:B------:R-:W3:Y:S02]  /*37b0*/  SYNCS.PHASECHK.TRANS64.TRYWAIT P0, [UR9+0xe0], R4 ;  /* 0x0000e004ff0075a7 */ /* 0x000ee40008001109 */
[----:B-123--:R-:W-:Y:S05]  /*37c0*/  @!P0 BRA `(.L_x_70) ;  /* 0x0000006000c48947 */ /* 0x00efea0003800000 */
.L_x_172:
[----:B------:R-:W-:Y:S01]  /*37d0*/  UMOV UR16, UR17 ;  /* 0x0000001100107c82 */ /* 0x000fe20008000000 */
[----:B------:R-:W-:Y:S05]  /*37e0*/  BRA.U !UP0, `(.L_x_71) ;  /* 0x0000000108c07547 */ /* 0x000fea000b800000 */
[----:B------:R-:W-:Y:S02]  /*37f0*/  UIADD3 UR16, UPT, UPT, UR20, UR17, URZ ;  /* 0x0000001114107290 */ /* 0x000fe4000fffe0ff */
[----:B------:R-:W-:Y:S01]  /*3800*/  UPLOP3.LUT UP3, UPT, UPT, UPT, UPT, 0x40, 0x4 ;  /* 0x000000000004789c */ /* 0x000fe20003f6e870 */
[----:B------:R-:W-:Y:S01]  /*3810*/  UMOV UR15, UR6 ;  /* 0x00000006000f7c82 */ /* 0x000fe20008000000 */
[----:B------:R-:W-:-:S09]  /*3820*/  UMOV UR46, UR18 ;  /* 0x00000012002e7c82 */ /* 0x000fd20008000000 */
.L_x_74:
[----:B--2---:R-:W-:Y:S01]  /*3830*/  ULEA UR8, UR46, UR7, 0x3 ;  /* 0x000000072e087291 */ /* 0x004fe2000f8e18ff */
[----:B---3--:R-:W-:Y:S11]  /*3840*/  @P2 BRA `(.L_x_72) ;  /* 0x00000000000c2947 */ /* 0x008ff60003800000 */
[----:B-1----:R-:W-:Y:S04]  /*3850*/  SHF.L.U32 R4, R2, 0x1f, RZ ;  /* 0x0000001f02047819 */ /* 0x002fe800000006ff */
[----:B------:R-:W1:Y:S02]  /*3860*/  SYNCS.PHASECHK.TRANS64.TRYWAIT P0, [UR8], R4 ;  /* 0x00000004ff0075a7 */ /* 0x000e640008001108 */
[----:B-1----:R-:W-:Y:S05]  /*3870*/  @!P0 BRA `(.L_x_73) ;  /* 0x0000006000b08947 */ /* 0x002fea0003800000 */
.L_x_72:
[----:B------:R-:W-:Y:S01]  /*3880*/  UISETP.NE.AND UP0, UPT, UR15, 0x1, UPT ;  /* 0x000000010f00788c */ /* 0x000fe2000bf05270 */
[----:B------:R-:W-:Y:S01]  /*3890*/  PLOP3.LUT P2, PT, PT, PT, PT, 0x80, 0x8 ;  /* 0x000000000008781c */ /* 0x000fe20003f4f070 */
[----:B------:R-:W-:Y:S02]  /*38a0*/  UIADD3 UR18, UPT, UPT, UR46, 0x1, URZ ;  /* 0x000000012e127890 */ /* 0x000fe4000fffe0ff */
[----:B------:R-:W-:Y:S02]  /*38b0*/  ULEA UR32, UR46, UR14, 0x9 ;  /* 0x0000000e2e207291 */ /* 0x000fe4000f8e48ff */
[----:B------:R-:W-:Y:S01]  /*38c0*/  UISETP.NE.AND UP1, UPT, UR18, 0x5, UPT ;  /* 0x000000051200788c */ /* 0x000fe2000bf25270 */
[----:B------:R-:W-:Y:S01]  /*38d0*/  PLOP3.LUT P0, PT, PT, PT, UP0, 0x80, 0x8 ;  /* 0x000000000008781c */ /* 0x000fe20003f0f008 */
[----:B------:R-:W-:Y:S02]  /*38e0*/  UIADD3 UR44, UPT, UPT, UR32, 0x2, URZ ;  /* 0x00000002202c7890 */ /* 0x000fe4000fffe0ff */
[----:B------:R-:W-:Y:S02]  /*38f0*/  USEL UR31, URZ, 0x1, UP1 ;  /* 0x00000001ff1f7887 */ /* 0x000fe40008800000 */
[----:B------:R-:W-:Y:S02]  /*3900*/  USEL UR18, UR18, URZ, UP1 ;  /* 0x000000ff12127287 */ /* 0x000fe40008800000 */
[----:B------:R-:W-:Y:S02]  /*3910*/  UIADD3 UR40, UPT, UPT, UR32, 0x4, URZ ;  /* 0x0000000420287890 */ /* 0x000fe4000fffe0ff */
[----:B------:R-:W-:Y:S01]  /*3920*/  @UP0 ULEA UR30, UR18, UR7, 0x3 ;  /* 0x00000007121e0291 */ /* 0x000fe2000f8e18ff */
[----:B------:R-:W-:Y:S01]  /*3930*/  LOP3.LUT R2, R2, UR31, RZ, 0x3c, !PT ;  /* 0x0000001f02027c12 */ /* 0x000fe2000f8e3cff */
[----:B------:R-:W-:Y:S02]  /*3940*/  UIADD3 UR36, UPT, UPT, UR32, 0x6, URZ ;  /* 0x0000000620247890 */ /* 0x000fe4000fffe0ff */
[----:B------:R-:W-:Y:S01]  /*3950*/  UIADD3 UR8, UPT, UPT, UR8, 0x28, URZ ;  /* 0x0000002808087890 */ /* 0x000fe2000fffe0ff */
[----:B-1----:R-:W-:Y:S01]  /*3960*/  @P0 SHF.L.U32 R0, R2, 0x1f, RZ ;  /* 0x0000001f02000819 */ /* 0x002fe200000006ff */
[----:B------:R-:W-:Y:S02]  /*3970*/  UIADD3 UR17, UPT, UPT, UR17, 0x1, URZ ;  /* 0x0000000111117890 */ /* 0x000fe4000fffe0ff */
[----:B------:R-:W-:Y:S01]  /*3980*/  UIADD3 UR15, UPT, UPT, UR15, -0x1, URZ ;  /* 0xffffffff0f0f7890 */ /* 0x000fe2000fffe0ff */
[----:B------:R2:W3:Y:S01]  /*3990*/  @P0 SYNCS.PHASECHK.TRANS64.TRYWAIT P2, [UR30], R0 ;  /* 0x00000000ff0005a7 */ /* 0x0004e2000804111e */
[----:B------:R-:W-:Y:S02]  /*39a0*/  ULEA UR30, UR46, UR13, 0xa ;  /* 0x0000000d2e1e7291 */ /* 0x000fe4000f8e50ff */
[----:B------:R-:W-:Y:S02]  /*39b0*/  UISETP.NE.AND UP0, UPT, UR17, UR16, UPT ;  /* 0x000000101100728c */ /* 0x000fe4000bf05270 */
[----:B------:R-:W-:Y:S02]  /*39c0*/  UIADD3 UR42, UPT, UPT, UR30, 0x2, URZ ;  /* 0x000000021e2a7890 */ /* 0x000fe4000fffe0ff */
[----:B------:R-:W-:Y:S02]  /*39d0*/  UIADD3 UR38, UPT, UPT, UR30, 0x4, URZ ;  /* 0x000000041e267890 */ /* 0x000fe4000fffe0ff */
[----:B------:R-:W-:Y:S01]  /*39e0*/  UIADD3 UR34, UPT, UPT, UR30, 0x6, URZ ;  /* 0x000000061e227890 */ /* 0x000fe2000fffe0ff */
[----:B------:R-:W-:Y:S01]  /*39f0*/  UMOV UR33, 0x40004040 ;  /* 0x4000404000217882 */ /* 0x000fe20000000000 */
[----:B------:R-:W-:Y:S01]  /*3a00*/  UMOV UR31, 0x40004040 ;  /* 0x40004040001f7882 */ /* 0x000fe20000000000 */
[----:B------:R-:W-:Y:S01]  /*3a10*/  UMOV UR45, 0x40004040 ;  /* 0x40004040002d7882 */ /* 0x000fe20000000000 */
[----:B------:R2:W-:Y:S01]  /*3a20*/  UTCHMMA.2CTA gdesc[UR30], gdesc[UR32], tmem[UR10], tmem[UR28], idesc[UR29], UP3 ;  /* 0x00ff1c201e0075ea */ /* 0x0005e20009a0000a */
[----:B------:R-:W-:Y:S01]  /*3a30*/  UPLOP3.LUT UP3, UPT, UPT, UPT, UPT, 0x80, 0x8 ;  /* 0x000000000008789c */ /* 0x000fe20003f6f070 */
[----:B------:R-:W-:Y:S01]  /*3a40*/  UMOV UR43, 0x40004040 ;  /* 0x40004040002b7882 */ /* 0x000fe20000000000 */
[----:B------:R-:W-:Y:S01]  /*3a50*/  UMOV UR41, 0x40004040 ;  /* 0x4000404000297882 */ /* 0x000fe20000000000 */
[----:B------:R2:W-:Y:S01]  /*3a60*/  UTCHMMA.2CTA gdesc[UR42], gdesc[UR44], tmem[UR10], tmem[UR26], idesc[UR27], UPT ;  /* 0x00ff1a2c2a0075ea */ /* 0x0005e2000ba0000a */
[----:B------:R-:W-:Y:S01]  /*3a70*/  UMOV UR39, 0x40004040 ;  /* 0x4000404000277882 */ /* 0x000fe20000000000 */
[----:B------:R-:W-:Y:S01]  /*3a80*/  UMOV UR37, 0x40004040 ;  /* 0x4000404000257882 */ /* 0x000fe20000000000 */
[----:B------:R-:W-:Y:S01]  /*3a90*/  UMOV UR35, 0x40004040 ;  /* 0x4000404000237882 */ /* 0x000fe20000000000 */
[----:B------:R2:W-:Y:S01]  /*3aa0*/  UTCHMMA.2CTA gdesc[UR38], gdesc[UR40], tmem[UR10], tmem[UR24], idesc[UR25], UPT ;  /* 0x00ff1828260075ea */ /* 0x0005e2000ba0000a */
[----:B------:R2:W-:Y:S01]  /*3ab0*/  UTCHMMA.2CTA gdesc[UR34], gdesc[UR36], tmem[UR10], tmem[UR22], idesc[UR23], UPT ;  /* 0x00ff1624220075ea */ /* 0x0005e2000ba0000a */
[----:B------:R2:W-:Y:S01]  /*3ac0*/  UTCBAR.2CTA.MULTICAST [UR8], URZ, UR12 ;  /* 0x000000ff080073e9 */ /* 0x0005e2000820080c */
[----:B------:R-:W-:Y:S01]  /*3ad0*/  UMOV UR46, UR18 ;  /* 0x00000012002e7c82 */ /* 0x000fe20008000000 */
[----:B------:R-:W-:Y:S05]  /*3ae0*/  BRA.U UP0, `(.L_x_74) ;  /* 0xfffffffd00507547 */ /* 0x000fea000b83ffff */
.L_x_71:
[----:B------:R-:W-:Y:S01]  /*3af0*/  UIADD3 UR9, UPT, UPT, UR9, 0xc0, URZ ;  /* 0x000000c009097890 */ /* 0x000fe2000fffe0ff */
[----:B------:R-:W-:-:S08]  /*3b00*/  UMOV UR17, UR16 ;  /* 0x0000001000117c82 */ /* 0x000fd00008000000 */
[----:B------:R4:W-:Y:S01]  /*3b10*/  UTCBAR.2CTA.MULTICAST [UR9], URZ, UR11 ;  /* 0x000000ff090073e9 */ /* 0x0009e2000820080b */
[----:B------:R-:W-:Y:S02]  /*3b20*/  NOP ;  /* 0x0000000000007918 */ /* 0x000fe40000000000 */
.L_x_69:
[----:B------:R-:W-:Y:S01]  /*3b30*/  UIADD3 UR19, UPT, UPT, UR19, 0x1, URZ ;  /* 0x0000000113137890 */ /* 0x000fe2000fffe0ff */
[----:B------:R-:W-:-:S03]  /*3b40*/  ISETP.NE.AND P0, PT, R8, 0x2, PT ;  /* 0x000000020800780c */ /* 0x000fc60003f05270 */
[----:B------:R-:W-:Y:S01]  /*3b50*/  UISETP.NE.AND UP0, UPT, UR19, 0x4, UPT ;  /* 0x000000041300788c */ /* 0x000fe2000bf05270 */
[----:B-12---:R-:W-:Y:S02]  /*3b60*/  SEL R0, RZ, 0x1, P0 ;  /* 0x00000001ff007807 */ /* 0x006fe40000000000 */
[----:B------:R-:W-:Y:S01]  /*3b70*/  SEL R8, R8, RZ, P0 ;  /* 0x000000ff08087207 */ /* 0x000fe20000000000 */
[----:B------:R-:W-:Y:S01]  /*3b80*/  USEL UR8, URZ, 0x1, UP0 ;  /* 0x00000001ff087887 */ /* 0x000fe20008000000 */
[----:B------:R-:W-:Y:S01]  /*3b90*/  LOP3.LUT R3, R3, R0, RZ, 0x3c, !PT ;  /* 0x0000000003037212 */ /* 0x000fe200078e3cff */
[----:B------:R-:W-:-:S04]  /*3ba0*/  USEL UR19, UR19, URZ, UP0 ;  /* 0x000000ff13137287 */ /* 0x000fc80008000000 */
[----:B------:R-:W-:Y:S01]  /*3bb0*/  LOP3.LUT R9, R9, UR8, RZ, 0x3c, !PT ;  /* 0x0000000809097c12 */ /* 0x000fe2000f8e3cff */
[----:B------:R-:W-:Y:S07]  /*3bc0*/  @P1 BRA `(.L_x_75) ;  /* 0xfffffff800881947 */ /* 0x000fee000383ffff */
[----:B------:R-:W1:Y:S01]  /*3bd0*/  S2UR UR6, SR_CgaCtaId ;  /* 0x00000000000679c3 */ /* 0x000e620000008800 */
[----:B------:R-:W-:Y:S01]  /*3be0*/  ELECT P0, URZ, PT ;  /* 0x0000000000ff782f */ /* 0x000fe20003800000 */
[----:B------:R-:W-:Y:S01]  /*3bf0*/  HFMA2 R0, -RZ, RZ, 0, 5.9604644775390625e-08 ;  /* 0x00000001ff007431 */ /* 0x000fe200000001ff */
[----:B------:R-:W-:-:S05]  /*3c00*/  UMOV UR8, 0x40 ;  /* 0x0000004000087882 */ /* 0x000fca0000000000 */
[----:B------:R-:W-:Y:S01]  /*3c10*/  UVIRTCOUNT.DEALLOC.SMPOOL 0x80 ;  /* 0x000000800000784c */ /* 0x000fe20000000000 */
[----:B------:R-:W-:Y:S02]  /*3c20*/  UISETP.NE.AND UP0, UPT, UR5, URZ, UPT ;  /* 0x000000ff0500728c */ /* 0x000fe4000bf05270 */
[----:B-1----:R-:W-:-:S09]  /*3c30*/  ULEA UR6, UR6, UR8, 0x18 ;  /* 0x0000000806067291 */ /* 0x002fd2000f8ec0ff */
[----:B------:R1:W-:Y:S01]  /*3c40*/  @P0 STS.U8 [UR6+0x1c], R0 ;  /* 0x00001c00ff000988 */ /* 0x0003e20008000006 */
[----:B------:R-:W-:Y:S05]  /*3c50*/  BRA.U UP0, `(.L_x_76) ;  /* 0x0000000100a07547 */ /* 0x000fea000b800000 */
[----:B------:R-:W-:Y:S01]  /*3c60*/  UIADD3 UR5, UPT, UPT, UR7, 0xe0, URZ ;  /* 0x000000e007057890 */ /* 0x000fe2000fffe0ff */
[----:B------:R-:W-:-:S03]  /*3c70*/  SHF.L.U32 R2, R9, 0x1f, RZ ;  /* 0x0000001f09027819 */ /* 0x000fc600000006ff */
[----:B------:R-:W-:-:S09]  /*3c80*/  ULEA UR8, UR19, UR5, 0x3 ;  /* 0x0000000513087291 */ /* 0x000fd2000f8e18ff */
[----:B------:R-:W2:Y:S02]  /*3c90*/  SYNCS.PHASECHK.TRANS64.TRYWAIT P0, [UR8], R2 ;  /* 0x00000002ff0075a7 */ /* 0x000ea40008001108 */
[----:B--2---:R-:W-:Y:S05]  /*3ca0*/  @!P0 BRA `(.L_x_77) ;  /* 0x0000005c00bc8947 */ /* 0x004fea0003800000 */
.L_x_175:
[----:B----4-:R-:W-:-:S04]  /*3cb0*/  UIADD3 UR9, UPT, UPT, UR19, 0x1, URZ ;  /* 0x0000000113097890 */ /* 0x010fc8000fffe0ff */
        /* <DEDUP_REMOVED lines=8> */
.L_x_177:
        /* <DEDUP_REMOVED lines=9> */
.L_x_179:
[----:B------:R-:W-:-:S04]  /*3dd0*/  UIADD3 UR9, UPT, UPT, UR9, 0x1, URZ ;  /* 0x0000000109097890 */ /* 0x000fc8000fffe0ff */
[----:B------:R-:W-:-:S04]  /*3de0*/  UISETP.NE.AND UP1, UPT, UR9, 0x4, UPT ;  /* 0x000000040900788c */ /* 0x000fc8000bf25270 */
[----:B------:R-:W-:Y:S02]  /*3df0*/  USEL UR8, URZ, 0x1, UP1 ;  /* 0x00000001ff087887 */ /* 0x000fe40008800000 */
[----:B------:R-:W-:-:S04]  /*3e00*/  USEL UR9, UR9, URZ, UP1 ;  /* 0x000000ff09097287 */ /* 0x000fc80008800000 */
[----:B------:R-:W-:Y:S01]  /*3e10*/  ULEA UR9, UR9, UR5, 0x3 ;  /* 0x0000000509097291 */ /* 0x000fe2000f8e18ff */
[----:B------:R-:W-:-:S04]  /*3e20*/  LOP3.LUT R2, R2, UR8, RZ, 0x3c, !PT ;  /* 0x0000000802027c12 */ /* 0x000fc8000f8e3cff */
[----:B------:R-:W-:Y:S01]  /*3e30*/  SHF.L.U32 R2, R2, 0x1f, RZ ;  /* 0x0000001f02027819 */ /* 0x000fe200000006ff */
[----:B-1----:R-:W-:-:S04]  /*3e40*/  IMAD.U32 R0, RZ, RZ, UR9 ;  /* 0x00000009ff007e24 */ /* 0x002fc8000f8e00ff */
[----:B------:R1:W2:Y:S03]  /*3e50*/  SYNCS.PHASECHK.TRANS64.TRYWAIT P0, [R0+URZ], R2 ;  /* 0x00000002000075a7 */ /* 0x0002a600080011ff */
[----:B--2---:R-:W-:Y:S05]  /*3e60*/  @!P0 NANOSLEEP.SYNCS 0x989680 ;  /* 0x009896800000895d */ /* 0x004fea0003900000 */
[----:B------:R-:W2:Y:S02]  /*3e70*/  @!P0 SYNCS.PHASECHK.TRANS64 P0, [R0+URZ], R2 ;  /* 0x00000002000085a7 */ /* 0x000ea400080010ff */
[----:B--2---:R-:W-:Y:S05]  /*3e80*/  @P0 BRA `(.L_x_80) ;  /* 0x0000000000200947 */ /* 0x004fea0003800000 */
.L_x_81:
[----:B--2---:R2:W4:Y:S02]  /*3e90*/  SYNCS.PHASECHK.TRANS64.TRYWAIT P0, [R0+URZ], R2 ;  /* 0x00000002000075a7 */ /* 0x00452400080011ff */
[----:B----4-:R-:W-:Y:S05]  /*3ea0*/  @!P0 NANOSLEEP.SYNCS 0x989680 ;  /* 0x009896800000895d */ /* 0x010fea0003900000 */
[----:B------:R-:W4:Y:S02]  /*3eb0*/  @!P0 SYNCS.PHASECHK.TRANS64 P0, [R0+URZ], R2 ;  /* 0x00000002000085a7 */ /* 0x000f2400080010ff */
[----:B----4-:R-:W-:Y:S05]  /*3ec0*/  @!P0 BRA `(.L_x_81) ;  /* 0xfffffffc00f08947 */ /* 0x010fea000383ffff */
[----:B------:R-:W-:Y:S05]  /*3ed0*/  BRA `(.L_x_80) ;  /* 0x00000000000c7947 */ /* 0x000fea0003800000 */
.L_x_76:
[----:B------:R-:W-:-:S04]  /*3ee0*/  UIADD3 UR5, UPT, UPT, UR7, 0x120, URZ ;  /* 0x0000012007057890 */ /* 0x000fc8000fffe0ff */
[----:B------:R-:W-:-:S09]  /*3ef0*/  UPRMT UR5, UR4, 0x654, UR5 ;  /* 0x0000065404057896 */ /* 0x000fd20008000005 */
[----:B------:R-:W-:Y:S03]  /*3f00*/  SYNCS.ARRIVE.TRANS64.RED.A1T0 RZ, [UR5], RZ ;  /* 0x000000ffffff79a7 */ /* 0x000fe60008100405 */
.L_x_80:
[----:B-12---:R-:W-:Y:S01]  /*3f10*/  SHF.L.U32 R2, RZ, 0x1f, RZ ;  /* 0x0000001fff027819 */ /* 0x006fe200000006ff */
[----:B------:R-:W-:Y:S01]  /*3f20*/  UIADD3 UR5, UPT, UPT, UR7, 0x120, URZ ;  /* 0x0000012007057890 */ /* 0x000fe2000fffe0ff */
[----:B------:R-:W-:Y:S02]  /*3f30*/  PLOP3.LUT P0, PT, PT, PT, UP0, 0x80, 0x8 ;  /* 0x000000000008781c */ /* 0x000fe40003f0f008 */
[----:B------:R-:W1:Y:S02]  /*3f40*/  SYNCS.PHASECHK.TRANS64.TRYWAIT P1, [UR7+0x120], R2 ;  /* 0x00012002ff0075a7 */ /* 0x000e640008021107 */
[----:B-1----:R-:W-:Y:S09]  /*3f50*/  @!P1 BRA `(.L_x_82) ;  /* 0x0000005c00589947 */ /* 0x002ff20003800000 */
.L_x_181:
[----:B------:R-:W-:Y:S01]  /*3f60*/  @!UP0 UPRMT UR5, UR4, 0x654, UR5 ;  /* 0x0000065404058896 */ /* 0x000fe20008000005 */
[----:B------:R-:W-:Y:S02]  /*3f70*/  UMOV UR8, 0xffff ;  /* 0x0000ffff00087882 */ /* 0x000fe40000000000 */
[----:B------:R-:W-:-:S06]  /*3f80*/  UMOV UR4, 0x1 ;  /* 0x0000000100047882 */ /* 0x000fcc0000000000 */
[----:B------:R-:W-:Y:S01]  /*3f90*/  @!P0 SYNCS.ARRIVE.TRANS64.RED.A1T0 RZ, [UR5], RZ ;  /* 0x000000ffffff89a7 */ /* 0x000fe20008100405 */
[----:B------:R-:W-:Y:S01]  /*3fa0*/  NOP ;  /* 0x0000000000007918 */ /* 0x000fe20000000000 */
[----:B-1----:R-:W1:Y:S01]  /*3fb0*/  LDS R0, [UR6+0x14] ;  /* 0x00001406ff007984 */ /* 0x002e620008000800 */
[----:B------:R-:W-:-:S04]  /*3fc0*/  ULOP3.LUT UR5, UR21, 0xffff, URZ, 0xc0, !UPT ;  /* 0x0000ffff15057892 */ /* 0x000fc8000f8ec0ff */
[----:B------:R-:W-:-:S04]  /*3fd0*/  USHF.R.U32.HI UR5, URZ, 0x5, UR5 ;  /* 0x00000005ff057899 */ /* 0x000fc80008011605 */
[----:B------:R-:W-:Y:S02]  /*3fe0*/  USHF.L.U32 UR8, UR8, UR5, URZ ;  /* 0x0000000508087299 */ /* 0x000fe400080006ff */
[----:B------:R-:W-:-:S04]  /*3ff0*/  USHF.L.U32 UR4, UR4, UR5, URZ ;  /* 0x0000000504047299 */ /* 0x000fc800080006ff */
[----:B-1----:R-:W-:-:S04]  /*4000*/  LOP3.LUT R0, R0, UR8, RZ, 0xc0, !PT ;  /* 0x0000000800007c12 */ /* 0x002fc8000f8ec0ff */
[----:B------:R-:W-:-:S13]  /*4010*/  ISETP.NE.AND P0, PT, R0, UR8, PT ;  /* 0x0000000800007c0c */ /* 0x000fda000bf05270 */
[----:B------:R-:W-:Y:S05]  /*4020*/  @P0 BRA `(.L_x_83) ;  /* 0x0000000000580947 */ /* 0x000fea0003800000 */
[----:B------:R-:W1:Y:S02]  /*4030*/  LDS R0, [UR6+0x18] ;  /* 0x00001806ff007984 */ /* 0x000e640008000800 */
[----:B-1----:R-:W-:-:S04]  /*4040*/  LOP3.LUT R0, R0, UR4, RZ, 0xc0, !PT ;  /* 0x0000000400007c12 */ /* 0x002fc8000f8ec0ff */
[----:B------:R-:W-:-:S13]  /*4050*/  ISETP.NE.AND P0, PT, R0, UR4, PT ;  /* 0x0000000400007c0c */ /* 0x000fda000bf05270 */
[----:B------:R-:W-:Y:S05]  /*4060*/  @P0 BRA `(.L_x_84) ;  /* 0x00000000003c0947 */ /* 0x000fea0003800000 */
[----:B------:R-:W1:Y:S01]  /*4070*/  S2R R2, SR_LANEID ;  /* 0x0000000000027919 */ /* 0x000e620000000000 */
[----:B------:R-:W-:Y:S01]  /*4080*/  ULOP3.LUT UR8, URZ, UR8, URZ, 0x33, !UPT ;  /* 0x00000008ff087292 */ /* 0x000fe2000f8e33ff */
[----:B------:R-:W-:Y:S02]  /*4090*/  VOTEU.ANY UR7, UPT, PT ;  /* 0x0000000000077886 */ /* 0x000fe400038e0100 */
[----:B------:R-:W-:-:S03]  /*40a0*/  UFLO.U32 UR7, UR7 ;  /* 0x00000007000772bd */ /* 0x000fc600080e0000 */
[----:B------:R-:W-:-:S04]  /*40b0*/  IMAD.U32 R0, RZ, RZ, UR8 ;  /* 0x00000008ff007e24 */ /* 0x000fc8000f8e00ff */
[----:B------:R2:W3:Y:S02]  /*40c0*/  REDUX UR5, R0 ;  /* 0x00000000000573c4 */ /* 0x0004e40000000000 */
[----:B------:R1:W-:Y:S02]  /*40d0*/  UTCATOMSWS.AND URZ, UR8 ;  /* 0x0000000800ff79e3 */ /* 0x0003e40008000000 */
[----:B-1----:R-:W-:Y:S02]  /*40e0*/  ISETP.EQ.U32.AND P0, PT, R2, UR7, PT ;  /* 0x0000000702007c0c */ /* 0x002fe4000bf02070 */
[----:B--2---:R-:W-:Y:S02]  /*40f0*/  LOP3.LUT R0, RZ, UR4, RZ, 0x33, !PT ;  /* 0x00000004ff007c12 */ /* 0x004fe4000f8e33ff */
[----:B---3--:R-:W-:Y:S02]  /*4100*/  MOV R2, UR5 ;  /* 0x0000000500027c02 */ /* 0x008fe40008000f00 */
[----:B------:R-:W1:Y:S07]  /*4110*/  REDUX UR4, R0 ;  /* 0x00000000000473c4 */ /* 0x000e6e0000000000 */
[----:B------:R2:W-:Y:S01]  /*4120*/  @P0 ATOMS.AND RZ, [UR6+0x14], R2 ;  /* 0x00001402ffff098c */ /* 0x0005e2000a800006 */
[----:B-1----:R-:W-:-:S05]  /*4130*/  IMAD.U32 R0, RZ, RZ, UR4 ;  /* 0x00000004ff007e24 */ /* 0x002fca000f8e00ff */
[----:B------:R2:W-:Y:S01]  /*4140*/  @P0 ATOMS.AND RZ, [UR6+0x18], R0 ;  /* 0x00001800ffff098c */ /* 0x0005e2000a800006 */
[----:B------:R-:W-:Y:S05]  /*4150*/  BRA `(.L_x_85) ;  /* 0x0000000000147947 */ /* 0x000fea0003800000 */
.L_x_84:
[----:B------:R-:W-:Y:S02]  /*4160*/  MOV R2, 0x4180 ;  /* 0x0000418000027802 */ /* 0x000fe40000000f00 */
[----:B---345:R-:W-:Y:S05]  /*4170*/  CALL.REL.NOINC `($__internal_0_$__cuda_sm10x_tcgen05_guardrail_trap_col_being_dealloced_not_returned_by_alloc) ;  /* 0x0000006000387944 */ /* 0x038fea0003c00000 */
[----:B------:R-:W-:Y:S05]  /*4180*/  BRA `(.L_x_85) ;  /* 0x0000000000087947 */ /* 0x000fea0003800000 */
.L_x_83:
[----:B------:R-:W-:Y:S02]  /*4190*/  MOV R2, 0x41b0 ;  /* 0x000041b000027802 */ /* 0x000fe40000000f00 */
[----:B---345:R-:W-:Y:S05]  /*41a0*/  CALL.REL.NOINC `($__internal_2_$__cuda_sm10x_tcgen05_guardrail_trap_unallocated_columns_being_dealloced) ;  /* 0x0000006000447944 */ /* 0x038fea0003c00000 */
.L_x_85:
[----:B------:R-:W-:Y:S01]  /*41b0*/  NOP ;  /* 0x0000000000007918 */ /* 0x000fe20000000000 */
[----:B----4-:R-:W-:Y:S05]  /*41c0*/  EXIT ;  /* 0x000000000000794d */ /* 0x010fea0003800000 */
.L_x_56:
[----:B------:R-:W-:-:S09]  /*41d0*/  UISETP.NE.OR UP5, UPT, UR10, 0x3, !UP5 ;  /* 0x000000030a00788c */ /* 0x000fd2000efa5670 */
[----:B------:R-:W-:Y:S05]  /*41e0*/  BRA.U UP5, `(.L_x_86) ;  /* 0x0000001105087547 */ /* 0x000fea000b800000 */
[----:B------:R-:W1:Y:S01]  /*41f0*/  LDC R0, c[0x0][0xb30] ;  /* 0x0002cc00ff007b82 */ /* 0x000e620000000800 */
[----:B------:R-:W2:Y:S01]  /*4200*/  LDCU.64 UR8, c[0x0][0x888] ;  /* 0x00011100ff0877ac */ /* 0x000ea20008000a00 */
[----:B------:R-:W-:Y:S02]  /*4210*/  HFMA2 R27, -RZ, RZ, 0, 0 ;  /* 0x00000000ff1b7431 */ /* 0x000fe400000001ff */
[----:B------:R-:W-:Y:S01]  /*4220*/  IMAD.MOV.U32 R29, RZ, RZ, 0x1 ;  /* 0x00000001ff1d7424 */ /* 0x000fe200078e00ff */
[----:B------:R-:W-:Y:S01]  /*4230*/  MOV R25, 0x2000 ;  /* 0x0000200000197802 */ /* 0x000fe20000000f00 */
[----:B------:R-:W3:Y:S01]  /*4240*/  LDCU.64 UR4, c[0x0][0x890] ;  /* 0x00011200ff0477ac */ /* 0x000ee20008000a00 */
[----:B------:R-:W-:Y:S01]  /*4250*/  IMAD.MOV.U32 R28, RZ, RZ, RZ ;  /* 0x000000ffff1c7224 */ /* 0x000fe200078e00ff */
[----:B------:R-:W4:Y:S01]  /*4260*/  LDC R24, c[0x0][0x370] ;  /* 0x0000dc00ff187b82 */ /* 0x000f220000000800 */
[----:B------:R-:W-:Y:S01]  /*4270*/  UMOV UR7, 0x400 ;  /* 0x0000040000077882 */ /* 0x000fe20000000000 */
[----:B------:R-:W-:-:S02]  /*4280*/  UPLOP3.LUT UP1, UPT, UPT, UPT, UPT, 0x40, 0x4 ;  /* 0x000000000004789c */ /* 0x000fc40003f2e870 */
[----:B------:R-:W-:-:S04]  /*4290*/  ULEA UR7, UR37, UR7, 0x18 ;  /* 0x0000000725077291 */ /* 0x000fc8000f8ec0ff */
[----:B------:R-:W4:Y:S01]  /*42a0*/  LDC R3, c[0x0][0xb0c] ;  /* 0x0002c300ff037b82 */ /* 0x000f220000000800 */
[----:B------:R-:W-:Y:S02]  /*42b0*/  UIADD3 UR13, UPT, UPT, UR7, 0x68, URZ ;  /* 0x00000068070d7890 */ /* 0x000fe4000fffe0ff */
[----:B--2---:R-:W-:Y:S02]  /*42c0*/  UISETP.NE.U32.AND UP2, UPT, UR8, URZ, UPT ;  /* 0x000000ff0800728c */ /* 0x004fe4000bf45070 */
[----:B------:R-:W-:Y:S02]  /*42d0*/  UIADD3 UR33, UPT, UPT, UR7, 0x50, URZ ;  /* 0x0000005007217890 */ /* 0x000fe4000fffe0ff */
[----:B---3--:R-:W-:Y:S01]  /*42e0*/  UISETP.NE.U32.AND UP3, UPT, UR4, URZ, UPT ;  /* 0x000000ff0400728c */ /* 0x008fe2000bf65070 */
[----:B------:R-:W2:Y:S01]  /*42f0*/  LDC R18, c[0x0][0xb20] ;  /* 0x0002c800ff127b82 */ /* 0x000ea20000000800 */
[----:B-1----:R-:W-:Y:S01]  /*4300*/  ISETP.NE.AND P1, PT, R0, 0x1, PT ;  /* 0x000000010000780c */ /* 0x002fe20003f25270 */
[----:B------:R-:W-:-:S02]  /*4310*/  UISETP.NE.AND.EX UP2, UPT, UR9, URZ, UPT, UP2 ;  /* 0x000000ff0900728c */ /* 0x000fc4000bf45320 */
[----:B------:R-:W-:Y:S02]  /*4320*/  UIADD3 UR25, UPT, UPT, UR7, 0x58, URZ ;  /* 0x0000005807197890 */ /* 0x000fe4000fffe0ff */
[----:B------:R-:W-:Y:S02]  /*4330*/  UIADD3 UR17, UPT, UPT, UR7, 0x60, URZ ;  /* 0x0000006007117890 */ /* 0x000fe4000fffe0ff */
[----:B------:R-:W1:Y:S01]  /*4340*/  LDC.64 R30, c[0x0][0x348] ;  /* 0x0000d200ff1e7b82 */ /* 0x000e620000000a00 */
[----:B------:R-:W-:Y:S02]  /*4350*/  UPRMT UR13, UR37, 0x654, UR13 ;  /* 0x00000654250d7896 */ /* 0x000fe4000800000d */
[----:B------:R-:W-:-:S05]  /*4360*/  UISETP.NE.AND.EX UP3, UPT, UR5, URZ, UPT, UP3 ;  /* 0x000000ff0500728c */ /* 0x000fca000bf65330 */
[----:B------:R-:W3:Y:S08]  /*4370*/  LDC.64 R16, c[0x0][0xb10] ;  /* 0x0002c400ff107b82 */ /* 0x000ef00000000a00 */
[----:B------:R-:W1:Y:S08]  /*4380*/  LDC.64 R6, c[0x0][0xb18] ;  /* 0x0002c600ff067b82 */ /* 0x000e700000000a00 */
[----:B------:R-:W1:Y:S08]  /*4390*/  LDC.64 R4, c[0x0][0xb28] ;  /* 0x0002ca00ff047b82 */ /* 0x000e700000000a00 */
[----:B--2-4-:R-:W1:Y:S02]  /*43a0*/  LDC R19, c[0x0][0x374] ;  /* 0x0000dd00ff137b82 */ /* 0x014e640000000800 */
.L_x_97:
[C---:B------:R-:W-:Y:S02]  /*43b0*/  LEA R0, R28.reuse, UR7, 0x3 ;  /* 0x000000071c007c11 */ /* 0x040fe4000f8e18ff */
[----:B------:R-:W-:Y:S02]  /*43c0*/  SHF.L.U32 R2, R27, 0x1f, RZ ;  /* 0x0000001f1b027819 */ /* 0x000fe400000006ff */
[----:B------:R-:W-:Y:S02]  /*43d0*/  LEA R20, R28, UR7, 0x4 ;  /* 0x000000071c147c11 */ /* 0x000fe4000f8e20ff */
[----:B--2---:R-:W2:Y:S02]  /*43e0*/  SYNCS.PHASECHK.TRANS64.TRYWAIT P0, [R0+URZ+0xa0], R2 ;  /* 0x0000a002000075a7 */ /* 0x004ea400080011ff */
[----:B--2---:R-:W-:Y:S05]  /*43f0*/  @!P0 BRA `(.L_x_87) ;  /* 0x0000005800488947 */ /* 0x004fea0003800000 */
.L_x_182:
[----:B------:R-:W-:Y:S01]  /*4400*/  ISETP.GE.AND P0, PT, R40, 0x1, PT ;  /* 0x000000012800780c */ /* 0x000fe20003f06270 */
[----:B------:R-:W4:Y:S01]  /*4410*/  LDS.128 R20, [R20+0x130] ;  /* 0x0001300014147984 */ /* 0x000f220000000c00 */
[----:B--2---:R-:W-:Y:S01]  /*4420*/  VIADD R0, R0, 0xb0 ;  /* 0x000000b000007836 */ /* 0x004fe20000000000 */
[----:B------:R-:W-:Y:S01]  /*4430*/  @!PT LDS RZ, [RZ] ;  /* 0x00000000fffff984 */ /* 0x000fe20000000800 */
[----:B------:R-:W-:Y:S01]  /*4440*/  @!PT LDS RZ, [RZ] ;  /* 0x00000000fffff984 */ /* 0x000fe20000000800 */
[----:B------:R-:W-:Y:S01]  /*4450*/  @!PT LDS RZ, [RZ] ;  /* 0x00000000fffff984 */ /* 0x000fe20000000800 */
[----:B------:R-:W-:Y:S01]  /*4460*/  @!PT LDS RZ, [RZ] ;  /* 0x00000000fffff984 */ /* 0x000fe20000000800 */
[----:B------:R2:W-:Y:S06]  /*4470*/  MEMBAR.ALL.CTA ;  /* 0x0000000000007992 */ /* 0x0005ec0000008000 */
[----:B--2---:R-:W2:Y:S01]  /*4480*/  FENCE.VIEW.ASYNC.S ;  /* 0x00000000000073c6 */ /* 0x004ea20000000000 */
[----:B------:R-:W-:Y:S04]  /*4490*/  PRMT R0, RZ, 0x654, R0 ;  /* 0x00000654ff007816 */ /* 0x000fe80000000000 */
[----:B--2---:R2:W-:Y:S01]  /*44a0*/  SYNCS.ARRIVE.TRANS64.RED.A1T0 RZ, [R0+URZ], RZ ;  /* 0x000000ff00ff79a7 */ /* 0x0045e200081004ff */
[----:B----4-:R-:W-:Y:S11]  /*44b0*/  LOP3.LUT P3, RZ, R22, 0x1, RZ, 0xc0, !PT ;  /* 0x0000000116ff7812 */ /* 0x010ff6000786c0ff */
[----:B------:R-:W-:Y:S02]  /*44c0*/  @!UPT UIADD3 URZ, UPT, UPT, URZ, URZ, URZ ;  /* 0x000000fffffff290 */ /* 0x000fe4000fffe0ff */
[----:B------:R-:W-:Y:S02]  /*44d0*/  @P3 MOV R11, R20 ;  /* 0x00000014000b3202 */ /* 0x000fe40000000f00 */
[----:B------:R-:W-:Y:S01]  /*44e0*/  @P3 LOP3.LUT R10, R21, 0xffff, RZ, 0xc0, !PT ;  /* 0x0000ffff150a3812 */ /* 0x000fe200078ec0ff */
[----:B--2---:R-:W-:Y:S06]  /*44f0*/  @!P0 BRA `(.L_x_88) ;  /* 0x0000000000a48947 */ /* 0x004fec0003800000 */
[-C--:B-1----:R-:W-:Y:S01]  /*4500*/  IMAD.HI.U32 R0, R19, R7.reuse, RZ ;  /* 0x0000000713007227 */ /* 0x082fe200078e00ff */
[----:B------:R-:W-:Y:S02]  /*4510*/  ISETP.NE.AND P0, PT, R6, 0x1, PT ;  /* 0x000000010600780c */ /* 0x000fe40003f05270 */
[----:B------:R-:W-:Y:S01]  /*4520*/  ISETP.NE.AND P2, PT, R40, 0x1, PT ;  /* 0x000000012800780c */ /* 0x000fe20003f45270 */
[----:B---3--:R-:W-:Y:S01]  /*4530*/  IMAD.HI.U32 R9, R24, R16, RZ ;  /* 0x0000001018097227 */ /* 0x008fe200078e00ff */
[----:B------:R-:W-:Y:S02]  /*4540*/  SHF.R.U32.HI R0, RZ, R18, R0 ;  /* 0x00000012ff007219 */ /* 0x000fe40000011600 */
[----:B------:R-:W-:Y:S01]  /*4550*/  ISETP.NE.AND P4, PT, R3, 0x1, PT ;  /* 0x000000010300780c */ /* 0x000fe20003f85270 */
[----:B------:R-:W-:Y:S01]  /*4560*/  IMAD.HI.U32 R13, R10, R7, RZ ;  /* 0x000000070a0d7227 */ /* 0x000fe200078e00ff */
[----:B------:R-:W-:Y:S02]  /*4570*/  SHF.R.U32.HI R9, RZ, R17, R9 ;  /* 0x00000011ff097219 */ /* 0x000fe40000011609 */
[----:B------:R-:W-:Y:S01]  /*4580*/  SEL R0, R19, R0, !P0 ;  /* 0x0000000013007207 */ /* 0x000fe20004000000 */
[----:B------:R-:W-:Y:S01]  /*4590*/  IMAD.HI.U32 R12, R11, R16, RZ ;  /* 0x000000100b0c7227 */ /* 0x000fe200078e00ff */
[----:B------:R-:W-:Y:S03]  /*45a0*/  SEL R9, R24, R9, !P4 ;  /* 0x0000000918097207 */ /* 0x000fe60006000000 */
[-C--:B------:R-:W-:Y:S01]  /*45b0*/  IMAD.HI.U32 R8, R0, R4.reuse, RZ ;  /* 0x0000000400087227 */ /* 0x080fe200078e00ff */
[----:B------:R-:W-:Y:S03]  /*45c0*/  SHF.R.U32.HI R12, RZ, R17, R12 ;  /* 0x00000011ff0c7219 */ /* 0x000fe6000001160c */
[----:B------:R-:W-:Y:S01]  /*45d0*/  IMAD.HI.U32 R2, R9, R4, RZ ;  /* 0x0000000409027227 */ /* 0x000fe200078e00ff */
[-C--:B------:R-:W-:Y:S02]  /*45e0*/  @P2 SHF.R.U32.HI R0, RZ, R5.reuse, R8 ;  /* 0x00000005ff002219 */ /* 0x080fe40000011608 */
[----:B------:R-:W-:Y:S02]  /*45f0*/  SHF.R.U32.HI R8, RZ, R18, R13 ;  /* 0x00000012ff087219 */ /* 0x000fe4000001160d */
[----:B------:R-:W-:Y:S01]  /*4600*/  @P2 SHF.R.U32.HI R9, RZ, R5, R2 ;  /* 0x00000005ff092219 */ /* 0x000fe20000011602 */
[----:B------:R-:W-:Y:S01]  /*4610*/  IMAD R0, R40, R0, RZ ;  /* 0x0000000028007224 */ /* 0x000fe200078e02ff */
[----:B------:R-:W-:Y:S02]  /*4620*/  SEL R8, R10, R8, !P0 ;  /* 0x000000080a087207 */ /* 0x000fe40004000000 */
[----:B------:R-:W-:Y:S01]  /*4630*/  SEL R2, R11, R12, !P4 ;  /* 0x0000000c0b027207 */ /* 0x000fe20006000000 */
[----:B------:R-:W-:Y:S01]  /*4640*/  IMAD R12, R40, R9, RZ ;  /* 0x00000009280c7224 */ /* 0x000fe200078e02ff */
[C---:B------:R-:W-:Y:S01]  /*4650*/  ISETP.GE.AND P0, PT, R8.reuse, R0, PT ;  /* 0x000000000800720c */ /* 0x040fe20003f06270 */
[----:B------:R-:W-:Y:S03]  /*4660*/  IMAD.HI.U32 R0, R8, R4, RZ ;  /* 0x0000000408007227 */ /* 0x000fe600078e00ff */
[----:B------:R-:W-:Y:S02]  /*4670*/  ISETP.GE.OR P0, PT, R2, R12, P0 ;  /* 0x0000000c0200720c */ /* 0x000fe40000706670 */
[-C--:B------:R-:W-:Y:S04]  /*4680*/  SHF.R.U32.HI R0, RZ, R5.reuse, R0 ;  /* 0x00000005ff007219 */ /* 0x080fe80000011600 */
[----:B------:R-:W-:Y:S05]  /*4690*/  SEL R13, R8, R0, !P2 ;  /* 0x00000000080d7207 */ /* 0x000fea0005000000 */
[----:B------:R-:W-:Y:S02]  /*46a0*/  IMAD.MOV R12, RZ, RZ, -R13 ;  /* 0x000000ffff0c7224 */ /* 0x000fe400078e0a0d */
[----:B------:R-:W-:Y:S04]  /*46b0*/  @!P0 IMAD.HI.U32 R0, R2, R4, RZ ;  /* 0x0000000402008227 */ /* 0x000fe800078e00ff */
[----:B------:R-:W-:Y:S01]  /*46c0*/  IMAD R12, R40, R12, R8 ;  /* 0x0000000c280c7224 */ /* 0x000fe200078e0208 */
[----:B------:R-:W-:Y:S04]  /*46d0*/  @!P0 SHF.R.U32.HI R0, RZ, R5, R0 ;  /* 0x00000005ff008219 */ /* 0x000fe80000011600 */
[----:B------:R-:W-:Y:S04]  /*46e0*/  @!P0 SEL R0, R2, R0, !P2 ;  /* 0x0000000002008207 */ /* 0x000fe80005000000 */
[----:B------:R-:W-:Y:S01]  /*46f0*/  @!P0 IADD3 R13, PT, PT, R13, -R0, RZ ;  /* 0x800000000d0d8210 */ /* 0x000fe20007ffe0ff */
[----:B------:R-:W-:Y:S01]  /*4700*/  @!P0 IMAD R0, R9, R12, R0 ;  /* 0x0000000c09008224 */ /* 0x000fe200078e0200 */
[----:B------:R-:W-:Y:S01]  /*4710*/  IADD3 R9, PT, PT, -R8, RZ, RZ ;  /* 0x000000ff08097210 */ /* 0x000fe20007ffe1ff */
[--C-:B------:R-:W-:Y:S02]  /*4720*/  IMAD.MOV R12, RZ, RZ, -R2.reuse ;  /* 0x000000ffff0c7224 */ /* 0x100fe400078e0a02 */
[----:B------:R-:W-:Y:S02]  /*4730*/  @!P0 IMAD R8, R13, R40, R2 ;  /* 0x000000280d088224 */ /* 0x000fe400078e0202 */
[----:B------:R-:W-:Y:S02]  /*4740*/  @!P0 IMAD.MOV.U32 R2, RZ, RZ, R0 ;  /* 0x000000ffff028224 */ /* 0x000fe400078e0000 */
[----:B------:R-:W-:Y:S02]  /*4750*/  IMAD R11, R3, R12, R11 ;  /* 0x0000000c030b7224 */ /* 0x000fe400078e020b */
[----:B------:R-:W-:Y:S02]  /*4760*/  IMAD R10, R6, R9, R10 ;  /* 0x00000009060a7224 */ /* 0x000fe400078e020a */
[----:B------:R-:W-:Y:S02]  /*4770*/  IMAD R11, R2, R3, R11 ;  /* 0x00000003020b7224 */ /* 0x000fe400078e020b */
[----:B------:R-:W-:Y:S02]  /*4780*/  IMAD R10, R8, R6, R10 ;  /* 0x00000006080a7224 */ /* 0x000fe400078e020a */
.L_x_88:
[----:B------:R-:W-:Y:S05]  /*4790*/  BRA.U UP1, `(.L_x_89) ;  /* 0x0000000101107547 */ /* 0x000fea000b800000 */
[----:B------:R-:W-:Y:S04]  /*47a0*/  MOV R2, UR6 ;  /* 0x0000000600027c02 */ /* 0x000fe80008000f00 */
[----:B------:R-:W-:Y:S04]  /*47b0*/  SHF.L.U32 R2, R2, 0x1f, RZ ;  /* 0x0000001f02027819 */ /* 0x000fe800000006ff */
[----:B------:R-:W2:Y:S02]  /*47c0*/  SYNCS.PHASECHK.TRANS64.TRYWAIT P0, [UR7+0x98], R2 ;  /* 0x00009802ff0075a7 */ /* 0x000ea40008001107 */
[----:B--2---:R-:W-:Y:S05]  /*47d0*/  @!P0 BRA `(.L_x_90) ;  /* 0x0000005400648947 */ /* 0x004fea0003800000 */
.L_x_89:
[----:B------:R-:W-:Y:S02]  /*47e0*/  R2UR UR35, R14 ;  /* 0x000000000e2372ca */ /* 0x000fe400000e0000 */
[----:B------:R-:W-:Y:S02]  /*47f0*/  R2UR UR34, R15 ;  /* 0x000000000f2272ca */ /* 0x000fe400000e0000 */
[----:B------:R-:W-:Y:S02]  /*4800*/  ISETP.NE.U32.AND P2, PT, RZ, UR4, PT ;  /* 0x00000004ff007c0c */ /* 0x000fe4000bf45070 */
[----:B------:R-:W-:Y:S02]  /*4810*/  SHF.L.U32 R14, R29, 0x1f, RZ ;  /* 0x0000001f1d0e7819 */ /* 0x000fe400000006ff */
[----:B------:R-:W-:Y:S05]  /*4820*/  ISETP.NE.AND.EX P2, PT, RZ, UR5, PT, P2 ;  /* 0x00000005ff007c0c */ /* 0x000fea000bf45320 */
[----:B------:R-:W-:Y:S02]  /*4830*/  USHF.L.U32 UR35, UR35, 0x7, URZ ;  /* 0x0000000723237899 */ /* 0x000fe400080006ff */
[----:B------:R-:W-:Y:S01]  /*4840*/  USHF.L.U32 UR34, UR34, 0x7, URZ ;  /* 0x0000000722227899 */ /* 0x000fe200080006ff */
[----:B------:R-:W-:Y:S11]  /*4850*/  BRA.U !UP3, `(.L_x_91) ;  /* 0x000000010b347547 */ /* 0x000ff6000b800000 */
[----:B------:R-:W-:Y:S01]  /*4860*/  UPLOP3.LUT UP0, UPT, UPT, UPT, UP2, 0x80, 0x8 ;  /* 0x000000000008789c */ /* 0x000fe20003f0f020 */
[----:B--2---:R-:W-:Y:S02]  /*4870*/  HFMA2 R0, -RZ, RZ, 0, 5.9604644775390625e-08 ;  /* 0x00000001ff007431 */ /* 0x004fe400000001ff */
[----:B------:R-:W-:Y:S03]  /*4880*/  IMAD.MOV.U32 R92, RZ, RZ, 0x1 ;  /* 0x00000001ff5c7424 */ /* 0x000fe600078e00ff */
[----:B------:R-:W-:Y:S05]  /*4890*/  PLOP3.LUT P0, PT, PT, PT, UP0, 0x80, 0x8 ;  /* 0x000000000008781c */ /* 0x000fea0003f0f008 */
[----:B------:R-:W2:Y:S01]  /*48a0*/  @UP0 LDCU.64 UR10, c[0x0][0x888] ;  /* 0x00011100ff0a07ac */ /* 0x000ea20008000a00 */
[----:B------:R-:W-:Y:S07]  /*48b0*/  @UP0 UIMAD UR8, UR36, UR4, URZ ;  /* 0x00000004240802a4 */ /* 0x000fee000f8e02ff */
[----:B------:R-:W-:Y:S01]  /*48c0*/  @!P0 PRMT R92, R0, 0x7610, R92 ;  /* 0x00007610005c8816 */ /* 0x000fe2000000005c */
[----:B--2---:R-:W-:Y:S03]  /*48d0*/  @UP0 UIMAD.WIDE UR10, UR8, 0x4, UR10 ;  /* 0x00000004080a08a5 */ /* 0x004fe6000f8e020a */
[----:B------:R-:W2:Y:S03]  /*48e0*/  @!UP0 LDCU UR8, c[0x0][0x880] ;  /* 0x00011000ff0887ac */ /* 0x000ea60008000800 */
[----:B------:R-:W-:Y:S01]  /*48f0*/  IMAD.U32 R8, RZ, RZ, UR10 ;  /* 0x0000000aff087e24 */ /* 0x000fe2000f8e00ff */
[----:B------:R-:W-:Y:S05]  /*4900*/  MOV R9, UR11 ;  /* 0x0000000b00097c02 */ /* 0x000fea0008000f00 */
[----:B-----5:R4:W5:Y:S02]  /*4910*/  @P0 LDG.E R49, desc[UR46][R8.64] ;  /* 0x0000002e08310981 */ /* 0x020964000c1e1900 */
[----:B--2-4-:R-:W-:Y:S07]  /*4920*/  @!P0 IMAD.U32 R49, RZ, RZ, UR8 ;  /* 0x00000008ff318e24 */ /* 0x014fee000f8e00ff */
.L_x_91:
[----:B-----5:R-:W-:Y:S01]  /*4930*/  @!P2 FSETP.EQ.AND P0, PT, R49, RZ, PT ;  /* 0x000000ff3100a20b */ /* 0x020fe20003f02000 */
[----:B------:R-:W-:Y:S01]  /*4940*/  @!UPT UIADD3 URZ, UPT, UPT, URZ, URZ, URZ ;  /* 0x000000fffffff290 */ /* 0x000fe2000fffe0ff */
[----:B------:R-:W-:Y:S11]  /*4950*/  @!P2 BRA `(.L_x_92) ;  /* 0x000000000014a947 */ /* 0x000ff60003800000 */
[----:B------:R-:W-:Y:S02]  /*4960*/  LOP3.LUT P2, RZ, R92, 0xff, RZ, 0xc0, !PT ;  /* 0x000000ff5cff7812 */ /* 0x000fe4000784c0ff */
[----:B------:R-:W-:Y:S04]  /*4970*/  PLOP3.LUT P0, PT, PT, PT, UP0, 0x80, 0x8 ;  /* 0x000000000008781c */ /* 0x000fe80003f0f008 */
[----:B------:R-:W-:Y:S07]  /*4980*/  PLOP3.LUT P0, PT, P0, PT, PT, 0x8, 0x80 ;  /* 0x000000000080781c */ /* 0x000fee000070e170 */
[----:B------:R-:W-:Y:S11]  /*4990*/  @P2 FSETP.EQ.AND P0, PT, R49, RZ, PT ;  /* 0x000000ff3100220b */ /* 0x000ff60003f02000 */
[----:B------:R-:W-:Y:S02]  /*49a0*/  @!UPT UIADD3 URZ, UPT, UPT, URZ, URZ, URZ ;  /* 0x000000fffffff290 */ /* 0x000fe4000fffe0ff */
.L_x_92:
[----:B------:R-:W4:Y:S01]  /*49b0*/  SYNCS.PHASECHK.TRANS64.TRYWAIT P2, [UR7+0x70], R14 ;  /* 0x0000700eff0075a7 */ /* 0x000f220008041107 */
[----:B------:R-:W-:Y:S04]  /*49c0*/  ELECT P4, URZ, PT ;  /* 0x0000000000ff782f */ /* 0x000fe80003880000 */
[----:B------:R-:W-:Y:S11]  /*49d0*/  PLOP3.LUT P4, PT, P0, P4, PT, 0xf2, 0x2f ;  /* 0x00000000002f781c */ /* 0x000ff60000789e72 */
[----:B------:R-:W-:Y:S02]  /*49e0*/  @!UPT UIADD3 URZ, UPT, UPT, URZ, URZ, URZ ;  /* 0x000000fffffff290 */ /* 0x000fe4000fffe0ff */
[----:B-1----:R-:W-:Y:S05]  /*49f0*/  @!P4 IADD3 R8, P0, PT, R30, 0x580, RZ ;  /* 0x000005801e08c810 */ /* 0x002fea0007f1e0ff */
[----:B--2---:R-:W-:Y:S01]  /*4a00*/  @!P4 IMAD.X R2, RZ, RZ, R31, P0 ;  /* 0x000000ffff02c224 */ /* 0x004fe200000e061f */
[----:B----4-:R-:W-:Y:S07]  /*4a10*/  @!P2 BRA `(.L_x_93) ;  /* 0x0000005000eca947 */ /* 0x010fee0003800000 */
.L_x_185:
[----:B------:R-:W-:Y:S01]  /*4a20*/  @!P4 R2UR UR8, R2 ;  /* 0x000000000208c2ca */ /* 0x000fe200000e0000 */
[----:B------:R-:W-:Y:S01]  /*4a30*/  VOTEU.ALL UP1, P4 ;  /* 0x0000000000ff7886 */ /* 0x000fe20002020000 */
[----:B------:R-:W-:Y:S01]  /*4a40*/  @!P4 R2UR UR9, R8 ;  /* 0x000000000809c2ca */ /* 0x000fe200000e0000 */
[----:B-1----:R-:W-:Y:S01]  /*4a50*/  @!P4 IMAD.MOV.U32 R0, RZ, RZ, 0x2000 ;  /* 0x00002000ff00c424 */ /* 0x002fe200078e00ff */
[----:B------:R-:W-:Y:S01]  /*4a60*/  UMOV UR10, 0x0 ;  /* 0x00000000000a7882 */ /* 0x000fe20000000000 */
[----:B------:R-:W-:Y:S01]  /*4a70*/  UMOV UR11, 0x10000000 ;  /* 0x10000000000b7882 */ /* 0x000fe20000000000 */
[----:B------:R-:W-:Y:S01]  /*4a80*/  @!UP1 UIADD3 UR32, UPT, UPT, UR7, 0x200, URZ ;  /* 0x0000020007209890 */ /* 0x000fe2000fffe0ff */
[----:B------:R-:W-:Y:S06]  /*4a90*/  VOTEU.ALL UP1, P4 ;  /* 0x0000000000ff7886 */ /* 0x000fec0002020000 */
[----:B------:R-:W-:Y:S01]  /*4aa0*/  IMAD.U32 R9, RZ, RZ, UR8 ;  /* 0x00000008ff097e24 */ /* 0x000fe2000f8e00ff */
[----:B------:R-:W-:Y:S01]  /*4ab0*/  UPRMT UR8, UR37, 0x654, UR33 ;  /* 0x0000065425087896 */ /* 0x000fe20008000021 */
[----:B------:R-:W-:Y:S03]  /*4ac0*/  IMAD.U32 R8, RZ, RZ, UR9 ;  /* 0x00000009ff087e24 */ /* 0x000fe6000f8e00ff */
[----:B------:R-:W-:Y:S02]  /*4ad0*/  @!P4 R2UR UR15, R9 ;  /* 0x00000000090fc2ca */ /* 0x000fe400000e0000 */
[----:B------:R-:W-:Y:S02]  /*4ae0*/  @!P4 R2UR UR14, R8 ;  /* 0x00000000080ec2ca */ /* 0x000fe400000e0000 */
[----:B------:R-:W-:Y:S05]  /*4af0*/  @!P4 IADD3 R8, P0, PT, R30, 0x580, RZ ;  /* 0x000005801e08c810 */ /* 0x000fea0007f1e0ff */
[----:B------:R-:W-:Y:S06]  /*4b00*/  @!P4 IMAD.X R2, RZ, RZ, R31, P0 ;  /* 0x000000ffff02c224 */ /* 0x000fec00000e061f */
[----:B------:R1:W-:Y:S01]  /*4b10*/  @!UP1 UTMALDG.3D [UR32], [UR14], desc[UR10] ;  /* 0x00000a200e0095b4 */ /* 0x0003e20008011000 */
[----:B------:R1:W-:Y:S01]  /*4b20*/  @!P4 SYNCS.ARRIVE.TRANS64.RED.A0TR RZ, [UR7+0x50], R0 ;  /* 0x00005000ffffc9a7 */ /* 0x0003e20008300407 */
[----:B------:R-:W-:Y:S01]  /*4b30*/  SYNCS.ARRIVE.TRANS64.RED.A1T0 RZ, [UR8], RZ ;  /* 0x000000ffffff79a7 */ /* 0x000fe20008100408 */
[----:B------:R-:W2:Y:S02]  /*4b40*/  SYNCS.PHASECHK.TRANS64.TRYWAIT P2, [UR7+0x78], R14 ;  /* 0x0000780eff0075a7 */ /* 0x000ea40008041107 */
[----:B-12---:R-:W-:Y:S05]  /*4b50*/  @!P2 BRA `(.L_x_94) ;  /* 0x0000005000b4a947 */ /* 0x006fea0003800000 */
.L_x_187:
[----:B------:R-:W-:Y:S01]  /*4b60*/  @!P4 R2UR UR8, R2 ;  /* 0x000000000208c2ca */ /* 0x000fe200000e0000 */
[----:B------:R-:W-:Y:S01]  /*4b70*/  VOTEU.ALL UP1, P4 ;  /* 0x0000000000ff7886 */ /* 0x000fe20002020000 */
[----:B------:R-:W-:Y:S01]  /*4b80*/  @!P4 R2UR UR9, R8 ;  /* 0x000000000809c2ca */ /* 0x000fe200000e0000 */
[----:B-1----:R-:W-:Y:S01]  /*4b90*/  @!P4 IMAD.MOV.U32 R0, RZ, RZ, 0x2000 ;  /* 0x00002000ff00c424 */ /* 0x002fe200078e00ff */
[----:B------:R-:W-:Y:S01]  /*4ba0*/  UMOV UR10, 0x0 ;  /* 0x00000000000a7882 */ /* 0x000fe20000000000 */
[----:B------:R-:W-:Y:S01]  /*4bb0*/  UMOV UR11, 0x10000000 ;  /* 0x10000000000b7882 */ /* 0x000fe20000000000 */
[----:B------:R-:W-:Y:S02]  /*4bc0*/  @!UP1 UIADD3 UR26, UPT, UPT, UR34, 0x20, URZ ;  /* 0x00000020221a9890 */ /* 0x000fe4000fffe0ff */
[----:B------:R-:W-:Y:S01]  /*4bd0*/  @!UP1 UIADD3 UR24, UPT, UPT, UR7, 0x2200, URZ ;  /* 0x0000220007189890 */ /* 0x000fe2000fffe0ff */
[----:B------:R-:W-:Y:S01]  /*4be0*/  VOTEU.ALL UP1, P4 ;  /* 0x0000000000ff7886 */ /* 0x000fe20002020000 */
[----:B------:R-:W-:Y:S01]  /*4bf0*/  UMOV UR27, UR35 ;  /* 0x00000023001b7c82 */ /* 0x000fe20008000000 */
[----:B------:R-:W-:Y:S02]  /*4c00*/  UMOV UR28, UR36 ;  /* 0x00000024001c7c82 */ /* 0x000fe40008000000 */
        /* <DEDUP_REMOVED lines=12> */
.L_x_189:
[----:B------:R-:W2:Y:S01]  /*4cd0*/  LDC.64 R12, c[0x0][0xb18] ;  /* 0x0002c600ff0c7b82 */ /* 0x000ea20000000a00 */
[----:B------:R-:W-:Y:S01]  /*4ce0*/  @!P4 R2UR UR8, R2 ;  /* 0x000000000208c2ca */ /* 0x000fe200000e0000 */
[----:B------:R-:W-:Y:S01]  /*4cf0*/  VOTEU.ALL UP1, P4 ;  /* 0x0000000000ff7886 */ /* 0x000fe20002020000 */
[----:B------:R-:W-:Y:S01]  /*4d00*/  @!P4 R2UR UR9, R8 ;  /* 0x000000000809c2ca */ /* 0x000fe200000e0000 */
[----:B-1----:R-:W-:Y:S01]  /*4d10*/  @!P4 IMAD.MOV.U32 R0, RZ, RZ, 0x2000 ;  /* 0x00002000ff00c424 */ /* 0x002fe200078e00ff */
[----:B------:R-:W-:Y:S03]  /*4d20*/  UMOV UR10, 0x0 ;  /* 0x00000000000a7882 */ /* 0x000fe60000000000 */
[----:B------:R-:W1:Y:S01]  /*4d30*/  @!P1 LDC R2, c[0x0][0xb0c] ;  /* 0x0002c300ff029b82 */ /* 0x000e620000000800 */
[----:B------:R-:W-:Y:S01]  /*4d40*/  @!UP1 UIADD3 UR18, UPT, UPT, UR34, 0x40, URZ ;  /* 0x0000004022129890 */ /* 0x000fe2000fffe0ff */
[----:B------:R-:W-:Y:S01]  /*4d50*/  @P3 SHF.R.U32.HI R26, RZ, 0x10, R21 ;  /* 0x00000010ff1a3819 */ /* 0x000fe20000011615 */
[----:B------:R-:W-:Y:S01]  /*4d60*/  @!UP1 UIADD3 UR16, UPT, UPT, UR7, 0x4200, URZ ;  /* 0x0000420007109890 */ /* 0x000fe2000fffe0ff */
[----:B------:R-:W-:Y:S01]  /*4d70*/  VIADD R28, R28, 0x1 ;  /* 0x000000011c1c7836 */ /* 0x000fe20000000000 */
[----:B------:R-:W-:Y:S01]  /*4d80*/  VOTEU.ALL UP1, P4 ;  /* 0x0000000000ff7886 */ /* 0x000fe20002020000 */
[----:B------:R-:W-:Y:S01]  /*4d90*/  UMOV UR11, 0x10000000 ;  /* 0x10000000000b7882 */ /* 0x000fe20000000000 */
[----:B------:R-:W-:Y:S01]  /*4da0*/  UMOV UR19, UR35 ;  /* 0x0000002300137c82 */ /* 0x000fe20008000000 */
[----:B------:R-:W-:Y:S01]  /*4db0*/  IMAD.U32 R9, RZ, RZ, UR8 ;  /* 0x00000008ff097e24 */ /* 0x000fe2000f8e00ff */
[----:B------:R-:W-:Y:S01]  /*4dc0*/  UMOV UR20, UR36 ;  /* 0x0000002400147c82 */ /* 0x000fe20008000000 */
[----:B------:R-:W-:Y:S01]  /*4dd0*/  IMAD.U32 R8, RZ, RZ, UR9 ;  /* 0x00000009ff087e24 */ /* 0x000fe2000f8e00ff */
[----:B------:R-:W-:Y:S02]  /*4de0*/  UPRMT UR8, UR37, 0x654, UR17 ;  /* 0x0000065425087896 */ /* 0x000fe40008000011 */
[----:B------:R-:W-:Y:S02]  /*4df0*/  @!P4 R2UR UR15, R9 ;  /* 0x00000000090fc2ca */ /* 0x000fe400000e0000 */
[----:B------:R-:W-:Y:S02]  /*4e00*/  @!P4 R2UR UR14, R8 ;  /* 0x00000000080ec2ca */ /* 0x000fe400000e0000 */
[----:B------:R-:W4:Y:S11]  /*4e10*/  LDC.64 R8, c[0x0][0xb10] ;  /* 0x0002c400ff087b82 */ /* 0x000f360000000a00 */
[----:B------:R1:W-:Y:S01]  /*4e20*/  @!UP1 UTMALDG.3D [UR16], [UR14], desc[UR10] ;  /* 0x00000a100e0095b4 */ /* 0x0003e20008011000 */
[----:B------:R5:W-:Y:S01]  /*4e30*/  @!P4 SYNCS.ARRIVE.TRANS64.RED.A0TR RZ, [UR7+0x60], R0 ;  /* 0x00006000ffffc9a7 */ /* 0x000be20008300407 */
[C---:B----4-:R-:W-:Y:S01]  /*4e40*/  @!P1 IMAD.HI.U32 R8, R11.reuse, R8, RZ ;  /* 0x000000080b089227 */ /* 0x050fe200078e00ff */
[----:B--2---:R-:W-:Y:S02]  /*4e50*/  @!P1 ISETP.NE.AND P0, PT, R12, 0x1, PT ;  /* 0x000000010c00980c */ /* 0x004fe40003f05270 */
[----:B-1----:R-:W-:Y:S01]  /*4e60*/  @!P1 ISETP.NE.AND P2, PT, R2, 0x1, PT ;  /* 0x000000010200980c */ /* 0x002fe20003f45270 */
[----:B------:R-:W-:Y:S01]  /*4e70*/  SYNCS.ARRIVE.TRANS64.RED.A1T0 RZ, [UR8], RZ ;  /* 0x000000ffffff79a7 */ /* 0x000fe20008100408 */
[C---:B------:R-:W-:Y:S01]  /*4e80*/  @!P1 IMAD.HI.U32 R13, R10.reuse, R13, RZ ;  /* 0x0000000d0a0d9227 */ /* 0x040fe200078e00ff */
[----:B------:R-:W-:Y:S04]  /*4e90*/  @!P1 SHF.R.U32.HI R8, RZ, R9, R8 ;  /* 0x00000009ff089219 */ /* 0x000fe80000011608 */
[----:B------:R-:W-:Y:S01]  /*4ea0*/  @!P1 SEL R8, R11, R8, !P2 ;  /* 0x000000080b089207 */ /* 0x000fe20005000000 */
[----:B------:R-:W1:Y:S01]  /*4eb0*/  SYNCS.PHASECHK.TRANS64.TRYWAIT P5, [UR7+0x88], R14 ;  /* 0x0000880eff0075a7 */ /* 0x000e6200080a1107 */
[----:B-----5:R-:W2:Y:S02]  /*4ec0*/  @!P1 LDC R0, c[0x0][0xb20] ;  /* 0x0002c800ff009b82 */ /* 0x020ea40000000800 */
[----:B--2---:R-:W-:Y:S04]  /*4ed0*/  @!P1 SHF.R.U32.HI R0, RZ, R0, R13 ;  /* 0x00000000ff009219 */ /* 0x004fe8000001160d */
[----:B------:R-:W-:Y:S05]  /*4ee0*/  @!P1 SEL R9, R10, R0, !P0 ;  /* 0x000000000a099207 */ /* 0x000fea0004000000 */
[----:B------:R-:W-:Y:S02]  /*4ef0*/  @!P1 IMAD.IADD R0, R9, 0x1, -R8 ;  /* 0x0000000109009824 */ /* 0x000fe400078e0a08 */
[----:B------:R-:W-:Y:S02]  /*4f00*/  @!P1 IMAD.IADD R8, R8, 0x1, -R9 ;  /* 0x0000000108089824 */ /* 0x000fe400078e0a09 */
[----:B------:R-:W-:Y:S02]  /*4f10*/  @!P1 IMAD R11, R0, R2, R11 ;  /* 0x00000002000b9224 */ /* 0x000fe400078e020b */
[----:B------:R-:W-:Y:S01]  /*4f20*/  @!P1 IMAD R10, R8, R12, R10 ;  /* 0x0000000c080a9224 */ /* 0x000fe200078e020a */
[----:B-1----:R-:W-:Y:S06]  /*4f30*/  @!P5 BRA `(.L_x_96) ;  /* 0x0000004c00ecd947 */ /* 0x002fec0003800000 */
.L_x_191:
[----:B------:R-:W-:Y:S01]  /*4f40*/  @!P4 IADD3 R2, P0, PT, R30, 0x580, RZ ;  /* 0x000005801e02c810 */ /* 0x000fe20007f1e0ff */
[----:B------:R-:W-:Y:S01]  /*4f50*/  VOTEU.ALL UP1, P4 ;  /* 0x0000000000ff7886 */ /* 0x000fe20002020000 */
[----:B------:R-:W-:Y:S01]  /*4f60*/  UMOV UR18, 0x0 ;  /* 0x0000000000127882 */ /* 0x000fe20000000000 */
[----:B------:R-:W-:Y:S01]  /*4f70*/  UMOV UR19, 0x10000000 ;  /* 0x1000000000137882 */ /* 0x000fe20000000000 */
[----:B------:R-:W-:Y:S01]  /*4f80*/  @!P4 R2UR UR9, R2 ;  /* 0x000000000209c2ca */ /* 0x000fe200000e0000 */
[----:B-1----:R-:W-:Y:S01]  /*4f90*/  @!P4 IMAD.X R0, RZ, RZ, R31, P0 ;  /* 0x000000ffff00c224 */ /* 0x002fe200000e061f */
[----:B------:R-:W-:Y:S01]  /*4fa0*/  @!UP1 UIADD3 UR10, UPT, UPT, UR34, 0x60, URZ ;  /* 0x00000060220a9890 */ /* 0x000fe2000fffe0ff */
[----:B------:R-:W-:Y:S01]  /*4fb0*/  ISETP.NE.AND P0, PT, R28, 0x2, PT ;  /* 0x000000021c00780c */ /* 0x000fe20003f05270 */
[----:B------:R-:W-:Y:S01]  /*4fc0*/  UMOV UR11, UR35 ;  /* 0x00000023000b7c82 */ /* 0x000fe20008000000 */
[----:B------:R-:W-:Y:S01]  /*4fd0*/  UMOV UR12, UR36 ;  /* 0x00000024000c7c82 */ /* 0x000fe20008000000 */
[----:B------:R-:W-:Y:S01]  /*4fe0*/  @!P4 R2UR UR8, R0 ;  /* 0x000000000008c2ca */ /* 0x000fe200000e0000 */
[----:B------:R-:W-:Y:S01]  /*4ff0*/  IMAD.IADD R15, R10, 0x1, R90 ;  /* 0x000000010a0f7824 */ /* 0x000fe200078e025a */
[----:B------:R-:W-:Y:S01]  /*5000*/  @P3 R2UR UR36, R26 ;  /* 0x000000001a2432ca */ /* 0x000fe200000e0000 */
[----:B------:R-:W-:Y:S01]  /*5010*/  IMAD.IADD R14, R11, 0x1, R91 ;  /* 0x000000010b0e7824 */ /* 0x000fe200078e025b */
[----:B------:R-:W-:Y:S02]  /*5020*/  SEL R0, RZ, 0x1, P0 ;  /* 0x00000001ff007807 */ /* 0x000fe40000000000 */
[----:B------:R-:W-:Y:S01]  /*5030*/  LOP3.LUT R29, R29, 0x1, RZ, 0x3c, !PT ;  /* 0x000000011d1d7812 */ /* 0x000fe200078e3cff */
[----:B------:R-:W-:Y:S01]  /*5040*/  IMAD.U32 R8, RZ, RZ, UR9 ;  /* 0x00000009ff087e24 */ /* 0x000fe2000f8e00ff */
[----:B------:R-:W-:Y:S01]  /*5050*/  @!UP1 UIADD3 UR9, UPT, UPT, UR7, 0x68, URZ ;  /* 0x0000006807099890 */ /* 0x000fe2000fffe0ff */
[----:B------:R-:W-:Y:S02]  /*5060*/  LOP3.LUT R27, R27, R0, RZ, 0x3c, !PT ;  /* 0x000000001b1b7212 */ /* 0x000fe400078e3cff */
[----:B------:R-:W-:Y:S02]  /*5070*/  SEL R28, R28, RZ, P0 ;  /* 0x000000ff1c1c7207 */ /* 0x000fe40000000000 */
[----:B------:R-:W-:Y:S01]  /*5080*/  IMAD.U32 R9, RZ, RZ, UR8 ;  /* 0x00000008ff097e24 */ /* 0x000fe2000f8e00ff */
[----:B------:R-:W-:Y:S01]  /*5090*/  @!P4 R2UR UR14, R8 ;  /* 0x00000000080ec2ca */ /* 0x000fe200000e0000 */
[----:B------:R-:W-:Y:S01]  /*50a0*/  @!UP1 UIADD3 UR8, UPT, UPT, UR7, 0x6200, URZ ;  /* 0x0000620007089890 */ /* 0x000fe2000fffe0ff */
[----:B------:R-:W-:Y:S02]  /*50b0*/  VOTEU.ALL UP1, P4 ;  /* 0x0000000000ff7886 */ /* 0x000fe40002020000 */
[----:B------:R-:W-:Y:S11]  /*50c0*/  @!P4 R2UR UR15, R9 ;  /* 0x00000000090fc2ca */ /* 0x000ff600000e0000 */
[----:B------:R-:W-:Y:S02]  /*50d0*/  @!UPT UIADD3 URZ, UPT, UPT, URZ, URZ, URZ ;  /* 0x000000fffffff290 */ /* 0x000fe4000fffe0ff */
[----:B------:R2:W-:Y:S01]  /*50e0*/  @!UP1 UTMALDG.3D [UR8], [UR14], desc[UR18] ;  /* 0x000012080e0095b4 */ /* 0x0005e20008011000 */
[----:B------:R2:W-:Y:S01]  /*50f0*/  @!P4 SYNCS.ARRIVE.TRANS64.RED.A0TR RZ, [UR7+0x68], R25 ;  /* 0x00006819ffffc9a7 */ /* 0x0005e20008300407 */
[----:B------:R-:W-:Y:S01]  /*5100*/  UPLOP3.LUT UP1, UPT, UPT, UPT, UPT, 0x80, 0x8 ;  /* 0x000000000008789c */ /* 0x000fe20003f2f070 */
[----:B------:R-:W-:Y:S01]  /*5110*/  SYNCS.ARRIVE.TRANS64.RED.A1T0 RZ, [UR13], RZ ;  /* 0x000000ffffff79a7 */ /* 0x000fe2000810040d */
[----:B------:R-:W-:Y:S09]  /*5120*/  @P3 BRA `(.L_x_97) ;  /* 0xfffffff000a03947 */ /* 0x000ff2000383ffff */
[----:B------:R-:W-:-:S04]  /*5130*/  SHF.L.U32 R2, R29, 0x1f, RZ ;  /* 0x0000001f1d027819 */ /* 0x000fc800000006ff */
[----:B------:R-:W1:Y:S02]  /*5140*/  SYNCS.PHASECHK.TRANS64.TRYWAIT P0, [UR7+0x70], R2 ;  /* 0x00007002ff0075a7 */ /* 0x000e640008001107 */
[----:B-1----:R-:W-:Y:S05]  /*5150*/  @!P0 BRA `(.L_x_98) ;  /* 0x0000004c007c8947 */ /* 0x002fea0003800000 */
.L_x_193:
[----:B------:R-:W4:Y:S02]  /*5160*/  SYNCS.PHASECHK.TRANS64.TRYWAIT P0, [UR7+0x78], R2 ;  /* 0x00007802ff0075a7 */ /* 0x000f240008001107 */
[----:B----4-:R-:W-:Y:S05]  /*5170*/  @!P0 BRA `(.L_x_99) ;  /* 0x0000004c008c8947 */ /* 0x010fea0003800000 */
.L_x_195:
[----:B------:R-:W4:Y:S02]  /*5180*/  SYNCS.PHASECHK.TRANS64.TRYWAIT P0, [UR7+0x80], R2 ;  /* 0x00008002ff0075a7 */ /* 0x000f240008001107 */
[----:B----4-:R-:W-:Y:S05]  /*5190*/  @!P0 BRA `(.L_x_100) ;  /* 0x0000004c009c8947 */ /* 0x010fea0003800000 */
.L_x_197:
[----:B-1----:R-:W-:-:S07]  /*51a0*/  MOV R0, UR7 ;  /* 0x0000000700007c02 */ /* 0x002fce0008000f00 */
.L_x_101:
[----:B-1----:R-:W-:-:S04]  /*51b0*/  SHF.L.U32 R2, R29, 0x1f, RZ ;  /* 0x0000001f1d027819 */ /* 0x002fc800000006ff */
[----:B------:R1:W4:Y:S03]  /*51c0*/  SYNCS.PHASECHK.TRANS64.TRYWAIT P0, [R0+URZ+0x88], R2 ;  /* 0x00008802000075a7 */ /* 0x00032600080011ff */
[----:B----4-:R-:W-:Y:S05]  /*51d0*/  @!P0 NANOSLEEP.SYNCS 0x989680 ;  /* 0x009896800000895d */ /* 0x010fea0003900000 */
[----:B------:R-:W4:Y:S02]  /*51e0*/  @!P0 SYNCS.PHASECHK.TRANS64 P0, [R0+URZ+0x88], R2 ;  /* 0x00008802000085a7 */ /* 0x000f2400080010ff */
[----:B--2-4-:R-:W-:Y:S05]  /*51f0*/  @P0 EXIT ;  /* 0x000000000000094d */ /* 0x014fea0003800000 */
[----:B------:R-:W-:Y:S05]  /*5200*/  BRA `(.L_x_101) ;  /* 0xfffffffc00e87947 */ /* 0x000fea000383ffff */
.L_x_86:
[----:B------:R-:W-:-:S06]  /*5210*/  UISETP.GE.AND UP1, UPT, UR10, 0x4, UPT ;  /* 0x000000040a00788c */ /* 0x000fcc000bf26270 */
[----:B------:R-:W-:-:S13]  /*5220*/  PLOP3.LUT P0, PT, PT, PT, UP1, 0x80, 0x8 ;  /* 0x000000000008781c */ /* 0x000fda0003f0f018 */
[----:B------:R-:W-:Y:S05]  /*5230*/  @!P0 EXIT ;  /* 0x000000000000894d */ /* 0x000fea0003800000 */
[----:B------:R-:W-:Y:S01]  /*5240*/  BAR.SYNC.DEFER_BLOCKING 0x6, 0xa0 ;  /* 0x0182800000007b1d */ /* 0x000fe20000010000 */
[C---:B------:R-:W-:Y:S01]  /*5250*/  IMAD.SHL.U32 R2, R105.reuse, 0x20, RZ ;  /* 0x0000002069027824 */ /* 0x040fe200078e00ff */
[C---:B------:R-:W-:Y:S01]  /*5260*/  SHF.L.U32 R46, R105.reuse, 0x10, RZ ;  /* 0x00000010692e7819 */ /* 0x040fe200000006ff */
[C---:B------:R-:W-:Y:S01]  /*5270*/  IMAD.SHL.U32 R104, R105.reuse, 0x4, RZ ;  /* 0x0000000469687824 */ /* 0x040fe200078e00ff */
[C---:B------:R-:W-:Y:S01]  /*5280*/  LOP3.LUT R106, R105.reuse, 0x60, RZ, 0xc0, !PT ;  /* 0x00000060696a7812 */ /* 0x040fe200078ec0ff */
[----:B------:R-:W-:Y:S01]  /*5290*/  HFMA2 R101, -RZ, RZ, 0, 5.9604644775390625e-08 ;  /* 0x00000001ff657431 */ /* 0x000fe200000001ff */
[----:B------:R-:W-:Y:S02]  /*52a0*/  UMOV UR48, 0x400 ;  /* 0x0000040000307882 */ /* 0x000fe40000000000 */
[----:B------:R-:W1:Y:S01]  /*52b0*/  LDC R95, c[0x0][0x370] ;  /* 0x0000dc00ff5f7b82 */ /* 0x000e620000000800 */
[----:B------:R-:W-:Y:S01]  /*52c0*/  ULEA UR48, UR37, UR48, 0x18 ;  /* 0x0000003025307291 */ /* 0x000fe2000f8ec0ff */
[----:B------:R-:W-:Y:S01]  /*52d0*/  LOP3.LUT R3, R2, 0xc0, RZ, 0xc0, !PT ;  /* 0x000000c002037812 */ /* 0x000fe200078ec0ff */
[----:B------:R-:W-:Y:S01]  /*52e0*/  HFMA2 R99, -RZ, RZ, 0, 0 ;  /* 0x00000000ff637431 */ /* 0x000fe200000001ff */
[----:B------:R-:W-:Y:S01]  /*52f0*/  LOP3.LUT R103, R105, 0x2, RZ, 0xc0, !PT ;  /* 0x0000000269677812 */ /* 0x000fe200078ec0ff */
[----:B------:R-:W-:Y:S01]  /*5300*/  UIADD3 UR4, UPT, UPT, UR48, 0x200, URZ ;  /* 0x0000020030047890 */ /* 0x000fe2000fffe0ff */
[----:B------:R-:W-:Y:S01]  /*5310*/  LOP3.LUT R104, R3, 0x18, R104, 0xf8, !PT ;  /* 0x0000001803687812 */ /* 0x000fe200078ef868 */
[----:B------:R-:W-:Y:S01]  /*5320*/  IMAD.MOV.U32 R45, RZ, RZ, RZ ;  /* 0x000000ffff2d7224 */ /* 0x000fe200078e00ff */
[----:B------:R-:W2:Y:S01]  /*5330*/  LDC R42, c[0x0][0xb0c] ;  /* 0x0002c300ff2a7b82 */ /* 0x000ea20000000800 */
[----:B------:R-:W-:Y:S01]  /*5340*/  LOP3.LUT R46, R46, 0x600000, RZ, 0xc0, !PT ;  /* 0x006000002e2e7812 */ /* 0x000fe200078ec0ff */
[----:B------:R-:W-:Y:S01]  /*5350*/  IMAD.MOV.U32 R109, RZ, RZ, RZ ;  /* 0x000000ffff6d7224 */ /* 0x000fe200078e00ff */
[----:B------:R-:W-:Y:S01]  /*5360*/  LOP3.LUT R104, R104, 0xf20, R2, 0xf8, !PT ;  /* 0x00000f2068687812 */ /* 0x000fe200078ef802 */
[----:B------:R-:W-:Y:S01]  /*5370*/  IMAD.U32 R97, RZ, RZ, UR4 ;  /* 0x00000004ff617e24 */ /* 0x000fe2000f8e00ff */
[----:B------:R-:W-:Y:S01]  /*5380*/  LOP3.LUT R105, R105, 0x4, RZ, 0xc0, !PT ;  /* 0x0000000469697812 */ /* 0x000fe200078ec0ff */
[----:B------:R-:W3:Y:S01]  /*5390*/  LDCU.64 UR52, c[0x0][0x348] ;  /* 0x00006900ff3477ac */ /* 0x000ee20008000a00 */
[----:B------:R-:W-:Y:S01]  /*53a0*/  MOV R100, RZ ;  /* 0x000000ff00647202 */ /* 0x000fe20000000f00 */
[----:B------:R-:W4:Y:S01]  /*53b0*/  LDC R93, c[0x0][0xb20] ;  /* 0x0002c800ff5d7b82 */ /* 0x000f220000000800 */
[----:B------:R-:W3:Y:S01]  /*53c0*/  LDS R0, [UR48+0x150] ;  /* 0x00015030ff007984 */ /* 0x000ee20008000800 */
[----:B------:R-:W-:Y:S01]  /*53d0*/  IMAD R104, R104, 0x2, R97 ;  /* 0x0000000268687824 */ /* 0x000fe200078e0261 */
[----:B------:R-:W1:Y:S03]  /*53e0*/  LDCU.64 UR38, c[0x0][0x888] ;  /* 0x00011100ff2677ac */ /* 0x000e660008000a00 */
[--C-:B------:R-:W-:Y:S01]  /*53f0*/  IMAD R103, R103, -0x10, R104.reuse ;  /* 0xfffffff067677824 */ /* 0x100fe200078e0268 */
[----:B------:R-:W1:Y:S01]  /*5400*/  LDCU.64 UR44, c[0x0][0x890] ;  /* 0x00011200ff2c77ac */ /* 0x000e620008000a00 */
[----:B------:R-:W1:Y:S01]  /*5410*/  LDC R41, c[0x0][0xb30] ;  /* 0x0002cc00ff297b82 */ /* 0x000e620000000800 */
[----:B------:R-:W-:Y:S01]  /*5420*/  IMAD R102, R105, -0x10, R104 ;  /* 0xfffffff069667824 */ /* 0x000fe200078e0268 */
[----:B------:R-:W-:Y:S01]  /*5430*/  UMOV UR49, URZ ;  /* 0x000000ff00317c82 */ /* 0x000fe20008000000 */
[----:B------:R-:W-:-:S05]  /*5440*/  UMOV UR51, URZ ;  /* 0x000000ff00337c82 */ /* 0x000fca0008000000 */
[----:B------:R-:W1:Y:S08]  /*5450*/  LDC.64 R88, c[0x0][0xb10] ;  /* 0x0002c400ff587b82 */ /* 0x000e700000000a00 */
[----:B------:R-:W1:Y:S08]  /*5460*/  LDC.64 R38, c[0x0][0xb18] ;  /* 0x0002c600ff267b82 */ /* 0x000e700000000a00 */
[----:B------:R-:W1:Y:S08]  /*5470*/  LDC.64 R36, c[0x0][0xb28] ;  /* 0x0002ca00ff247b82 */ /* 0x000e700000000a00 */
[----:B------:R-:W1:Y:S01]  /*5480*/  LDC.64 R86, c[0x0][0x8b0] ;  /* 0x00022c00ff567b82 */ /* 0x000e620000000a00 */
[----:B---3--:R-:W-:-:S07]  /*5490*/  IMAD.IADD R46, R0, 0x1, R46 ;  /* 0x00000001002e7824 */ /* 0x008fce00078e022e */
[----:B------:R-:W3:Y:S08]  /*54a0*/  LDC.64 R84, c[0x0][0x8a8] ;  /* 0x00022a00ff547b82 */ /* 0x000ef00000000a00 */
[----:B--2-4-:R-:W1:Y:S02]  /*54b0*/  LDC R94, c[0x0][0x374] ;  /* 0x0000dd00ff5e7b82 */ /* 0x014e640000000800 */
.L_x_145:
[----:B------:R-:W-:Y:S02]  /*54c0*/  LEA R0, R109, UR48, 0x3 ;  /* 0x000000306d007c11 */ /* 0x000fe4000f8e18ff */
[----:B------:R-:W-:Y:S02]  /*54d0*/  SHF.L.U32 R2, R99, 0x1f, RZ ;  /* 0x0000001f63027819 */ /* 0x000fe400000006ff */
[----:B-1----:R-:W-:Y:S02]  /*54e0*/  LEA R16, R109, UR48, 0x4 ;  /* 0x000000306d107c11 */ /* 0x002fe4000f8e20ff */
[----:B------:R-:W2:Y:S02]  /*54f0*/  SYNCS.PHASECHK.TRANS64.TRYWAIT P0, [R0+URZ+0xa0], R2 ;  /* 0x0000a002000075a7 */ /* 0x000ea400080011ff */
[----:B--23--:R-:W-:Y:S05]  /*5500*/  @!P0 BRA `(.L_x_102) ;  /* 0x0000004800d88947 */ /* 0x00cfea0003800000 */
.L_x_198:
[----:B------:R-:W4:Y:S01]  /*5510*/  LDC.64 R10, c[0x0][0xb10] ;  /* 0x0002c400ff0a7b82 */ /* 0x000f220000000a00 */
[----:B------:R-:W3:Y:S01]  /*5520*/  LDS.128 R16, [R16+0x130] ;  /* 0x0001300010107984 */ /* 0x000ee20000000c00 */
[----:B-1----:R-:W-:Y:S01]  /*5530*/  ISETP.NE.AND P1, PT, R41, 0x1, PT ;  /* 0x000000012900780c */ /* 0x002fe20003f25270 */
[----:B--2---:R-:W-:Y:S01]  /*5540*/  VIADD R0, R0, 0xb0 ;  /* 0x000000b000007836 */ /* 0x004fe20000000000 */
[----:B------:R-:W-:Y:S04]  /*5550*/  ISETP.GE.AND P0, PT, R40, 0x1, PT ;  /* 0x000000012800780c */ /* 0x000fe80003f06270 */
[----:B------:R-:W1:Y:S01]  /*5560*/  LDC.64 R8, c[0x0][0xb18] ;  /* 0x0002c600ff087b82 */ /* 0x000e620000000a00 */
[----:B------:R-:W-:Y:S01]  /*5570*/  PRMT R0, RZ, 0x654, R0 ;  /* 0x00000654ff007816 */ /* 0x000fe20000000000 */
[----:B------:R-:W-:Y:S01]  /*5580*/  @!PT LDS RZ, [RZ] ;  /* 0x00000000fffff984 */ /* 0x000fe20000000800 */
[----:B------:R-:W-:Y:S01]  /*5590*/  @!PT LDS RZ, [RZ] ;  /* 0x00000000fffff984 */ /* 0x000fe20000000800 */
[----:B------:R-:W-:Y:S01]  /*55a0*/  @!PT LDS RZ, [RZ] ;  /* 0x00000000fffff984 */ /* 0x000fe20000000800 */
[----:B------:R-:W-:Y:S01]  /*55b0*/  @!PT LDS RZ, [RZ] ;  /* 0x00000000fffff984 */ /* 0x000fe20000000800 */
[----:B------:R2:W-:Y:S06]  /*55c0*/  MEMBAR.ALL.CTA ;  /* 0x0000000000007992 */ /* 0x0005ec0000008000 */
[----:B--2---:R-:W2:Y:S01]  /*55d0*/  FENCE.VIEW.ASYNC.S ;  /* 0x00000000000073c6 */ /* 0x004ea20000000000 */
[----:B------:R-:W1:Y:S08]  /*55e0*/  @!P1 LDC R12, c[0x0][0xb20] ;  /* 0x0002c800ff0c9b82 */ /* 0x000e700000000800 */
[----:B------:R-:W1:Y:S01]  /*55f0*/  @!P1 LDC R7, c[0x0][0xb0c] ;  /* 0x0002c300ff079b82 */ /* 0x000e620000000800 */
[----:B--2---:R2:W-:Y:S01]  /*5600*/  SYNCS.ARRIVE.TRANS64.RED.A1T0 RZ, [R0+URZ], RZ ;  /* 0x000000ff00ff79a7 */ /* 0x0045e200081004ff */
[----:B---3--:R-:W-:Y:S04]  /*5610*/  LOP3.LUT P4, RZ, R18, 0x1, RZ, 0xc0, !PT ;  /* 0x0000000112ff7812 */ /* 0x008fe8000788c0ff */
[----:B------:R-:W-:Y:S09]  /*5620*/  P2R R107, PR, RZ, 0x10 ;  /* 0x00000010ff6b7803 */ /* 0x000ff20000000000 */
[----:B------:R-:W-:Y:S02]  /*5630*/  @P4 MOV R44, R16 ;  /* 0x00000010002c4202 */ /* 0x000fe40000000f00 */
[----:B------:R-:W-:Y:S01]  /*5640*/  @P4 LOP3.LUT R43, R17, 0xffff, RZ, 0xc0, !PT ;  /* 0x0000ffff112b4812 */ /* 0x000fe200078ec0ff */
[----:B--2-4-:R-:W-:Y:S06]  /*5650*/  @!P0 BRA `(.L_x_103) ;  /* 0x0000000000a48947 */ /* 0x014fec0003800000 */
[----:B------:R-:W-:Y:S01]  /*5660*/  IMAD.HI.U32 R0, R94, R39, RZ ;  /* 0x000000275e007227 */ /* 0x000fe200078e00ff */
[----:B------:R-:W-:Y:S02]  /*5670*/  ISETP.NE.AND P0, PT, R38, 0x1, PT ;  /* 0x000000012600780c */ /* 0x000fe40003f05270 */
[----:B------:R-:W-:Y:S01]  /*5680*/  ISETP.NE.AND P2, PT, R40, 0x1, PT ;  /* 0x000000012800780c */ /* 0x000fe20003f45270 */
[----:B------:R-:W-:Y:S01]  /*5690*/  IMAD.HI.U32 R4, R95, R88, RZ ;  /* 0x000000585f047227 */ /* 0x000fe200078e00ff */
[----:B------:R-:W-:Y:S02]  /*56a0*/  SHF.R.U32.HI R0, RZ, R93, R0 ;  /* 0x0000005dff007219 */ /* 0x000fe40000011600 */
[----:B------:R-:W-:Y:S01]  /*56b0*/  ISETP.NE.AND P3, PT, R42, 0x1, PT ;  /* 0x000000012a00780c */ /* 0x000fe20003f65270 */
[----:B------:R-:W-:Y:S01]  /*56c0*/  IMAD.HI.U32 R6, R43, R39, RZ ;  /* 0x000000272b067227 */ /* 0x000fe200078e00ff */
[-C--:B------:R-:W-:Y:S02]  /*56d0*/  SHF.R.U32.HI R4, RZ, R89.reuse, R4 ;  /* 0x00000059ff047219 */ /* 0x080fe40000011604 */
[----:B------:R-:W-:Y:S01]  /*56e0*/  SEL R0, R94, R0, !P0 ;  /* 0x000000005e007207 */ /* 0x000fe20004000000 */
[----:B------:R-:W-:Y:S01]  /*56f0*/  IMAD.HI.U32 R5, R44, R88, RZ ;  /* 0x000000582c057227 */ /* 0x000fe200078e00ff */
[----:B------:R-:W-:Y:S03]  /*5700*/  SEL R4, R95, R4, !P3 ;  /* 0x000000045f047207 */ /* 0x000fe60005800000 */
[-C--:B------:R-:W-:Y:S01]  /*5710*/  IMAD.HI.U32 R3, R0, R36.reuse, RZ ;  /* 0x0000002400037227 */ /* 0x080fe200078e00ff */
[----:B------:R-:W-:Y:S03]  /*5720*/  SHF.R.U32.HI R5, RZ, R89, R5 ;  /* 0x00000059ff057219 */ /* 0x000fe60000011605 */
[----:B------:R-:W-:Y:S01]  /*5730*/  IMAD.HI.U32 R2, R4, R36, RZ ;  /* 0x0000002404027227 */ /* 0x000fe200078e00ff */
[----:B------:R-:W-:Y:S02]  /*5740*/  @P2 SHF.R.U32.HI R0, RZ, R37, R3 ;  /* 0x00000025ff002219 */ /* 0x000fe40000011603 */
[----:B------:R-:W-:Y:S02]  /*5750*/  SHF.R.U32.HI R3, RZ, R93, R6 ;  /* 0x0000005dff037219 */ /* 0x000fe40000011606 */
[----:B------:R-:W-:Y:S01]  /*5760*/  @P2 SHF.R.U32.HI R4, RZ, R37, R2 ;  /* 0x00000025ff042219 */ /* 0x000fe20000011602 */
[----:B------:R-:W-:Y:S01]  /*5770*/  IMAD R0, R40, R0, RZ ;  /* 0x0000000028007224 */ /* 0x000fe200078e02ff */
[----:B------:R-:W-:Y:S02]  /*5780*/  SEL R3, R43, R3, !P0 ;  /* 0x000000032b037207 */ /* 0x000fe40004000000 */
[----:B------:R-:W-:Y:S01]  /*5790*/  SEL R2, R44, R5, !P3 ;  /* 0x000000052c027207 */ /* 0x000fe20005800000 */
[----:B------:R-:W-:Y:S01]  /*57a0*/  IMAD R5, R40, R4, RZ ;  /* 0x0000000428057224 */ /* 0x000fe200078e02ff */
[C---:B------:R-:W-:Y:S01]  /*57b0*/  ISETP.GE.AND P0, PT, R3.reuse, R0, PT ;  /* 0x000000000300720c */ /* 0x040fe20003f06270 */
[C---:B------:R-:W-:Y:S03]  /*57c0*/  IMAD.HI.U32 R0, R3.reuse, R36, RZ ;  /* 0x0000002403007227 */ /* 0x040fe600078e00ff */
[C---:B------:R-:W-:Y:S02]  /*57d0*/  ISETP.GE.OR P0, PT, R2.reuse, R5, P0 ;  /* 0x000000050200720c */ /* 0x040fe40000706670 */
[----:B------:R-:W-:Y:S04]  /*57e0*/  SHF.R.U32.HI R0, RZ, R37, R0 ;  /* 0x00000025ff007219 */ /* 0x000fe80000011600 */
[C---:B------:R-:W-:Y:S05]  /*57f0*/  SEL R6, R3.reuse, R0, !P2 ;  /* 0x0000000003067207 */ /* 0x040fea0005000000 */
        /* <DEDUP_REMOVED lines=14> */
[----:B------:R-:W-:Y:S07]  /*58e0*/  IMAD R43, R3, R38, R43 ;  /* 0x00000026032b7224 */ /* 0x000fee00078e022b */
.L_x_103:
[----:B-1----:R-:W-:Y:S01]  /*58f0*/  @!P1 ISETP.NE.AND P0, PT, R8, 0x1, PT ;  /* 0x000000010800980c */ /* 0x002fe20003f05270 */
[----:B------:R-:W-:Y:S01]  /*5900*/  @!P1 IMAD.HI.U32 R2, R43, R9, RZ ;  /* 0x000000092b029227 */ /* 0x000fe200078e00ff */
[----:B------:R-:W-:Y:S01]  /*5910*/  R2UR UR42, R14 ;  /* 0x000000000e2a72ca */ /* 0x000fe200000e0000 */
[----:B------:R-:W-:Y:S01]  /*5920*/  BSSY.RECONVERGENT B6, `(.L_x_104) ;  /* 0x0000031000067945 */ /* 0x000fe20003800200 */
[----:B------:R-:W-:Y:S01]  /*5930*/  R2UR UR41, R15 ;  /* 0x000000000f2972ca */ /* 0x000fe200000e0000 */
[C---:B------:R-:W-:Y:S01]  /*5940*/  @!P1 IMAD.HI.U32 R0, R44.reuse, R10, RZ ;  /* 0x0000000a2c009227 */ /* 0x040fe200078e00ff */
[----:B------:R-:W-:Y:S02]  /*5950*/  @!P1 SHF.R.U32.HI R2, RZ, R12, R2 ;  /* 0x0000000cff029219 */ /* 0x000fe40000011602 */
[----:B------:R-:W-:Y:S01]  /*5960*/  @!P1 ISETP.NE.AND P2, PT, R7, 0x1, PT ;  /* 0x000000010700980c */ /* 0x000fe20003f45270 */
[----:B------:R-:W-:Y:S01]  /*5970*/  VIADD R109, R109, 0x1 ;  /* 0x000000016d6d7836 */ /* 0x000fe20000000000 */
[----:B------:R-:W-:Y:S02]  /*5980*/  @!P1 SEL R2, R43, R2, !P0 ;  /* 0x000000022b029207 */ /* 0x000fe40004000000 */
[----:B------:R-:W-:Y:S02]  /*5990*/  @!P1 SHF.R.U32.HI R0, RZ, R11, R0 ;  /* 0x0000000bff009219 */ /* 0x000fe40000011600 */
[----:B------:R-:W-:Y:S01]  /*59a0*/  LOP3.LUT P0, RZ, R97, 0x1b0, RZ, 0xc0, !PT ;  /* 0x000001b061ff7812 */ /* 0x000fe2000780c0ff */
[----:B------:R-:W-:Y:S01]  /*59b0*/  USHF.L.U32 UR42, UR42, 0x7, URZ ;  /* 0x000000072a2a7899 */ /* 0x000fe200080006ff */
[----:B------:R-:W-:Y:S01]  /*59c0*/  @!P1 SEL R3, R44, R0, !P2 ;  /* 0x000000002c039207 */ /* 0x000fe20005000000 */
[----:B------:R-:W-:Y:S01]  /*59d0*/  USHF.L.U32 UR41, UR41, 0x7, URZ ;  /* 0x0000000729297899 */ /* 0x000fe200080006ff */
[----:B------:R-:W-:Y:S03]  /*59e0*/  @P4 SHF.R.U32.HI R98, RZ, 0x10, R17 ;  /* 0x00000010ff624819 */ /* 0x000fe60000011611 */
[----:B------:R-:W-:Y:S02]  /*59f0*/  @!P1 IMAD.IADD R0, R2, 0x1, -R3 ;  /* 0x0000000102009824 */ /* 0x000fe400078e0a03 */
[----:B------:R-:W-:Y:S02]  /*5a00*/  @!P1 IMAD.IADD R2, R3, 0x1, -R2 ;  /* 0x0000000103029824 */ /* 0x000fe400078e0a02 */
[----:B------:R-:W-:Y:S02]  /*5a10*/  @!P1 IMAD R44, R0, R7, R44 ;  /* 0x00000007002c9224 */ /* 0x000fe400078e022c */
[----:B------:R-:W-:Y:S01]  /*5a20*/  @!P1 IMAD R43, R2, R8, R43 ;  /* 0x00000008022b9224 */ /* 0x000fe200078e022b */
[----:B------:R-:W-:Y:S06]  /*5a30*/  @!P0 BRA `(.L_x_105) ;  /* 0x00000000007c8947 */ /* 0x000fec0003800000 */
[----:B------:R-:W1:Y:S01]  /*5a40*/  LDCU.64 UR8, c[0x4][0x80] ;  /* 0x01001000ff0877ac */ /* 0x000e620008000a00 */
[----:B------:R-:W-:Y:S01]  /*5a50*/  MOV R2, 0x0 ;  /* 0x0000000000027802 */ /* 0x000fe20000000f00 */
[----:B------:R-:W-:Y:S02]  /*5a60*/  HFMA2 R12, -RZ, RZ, 0, 5.9604644775390625e-08 ;  /* 0x00000001ff0c7431 */ /* 0x000fe400000001ff */
[----:B------:R-:W-:Y:S01]  /*5a70*/  IMAD.MOV.U32 R8, RZ, RZ, 0x70 ;  /* 0x00000070ff087424 */ /* 0x000fe200078e00ff */
[----:B------:R2:W3:Y:S01]  /*5a80*/  LDC.64 R14, c[0x4][R2] ;  /* 0x01000000020e7b82 */ /* 0x0004e20000000a00 */
[----:B------:R-:W4:Y:S01]  /*5a90*/  LDCU.64 UR6, c[0x4][0x88] ;  /* 0x01001100ff0677ac */ /* 0x000f220008000a00 */
[----:B------:R-:W-:Y:S01]  /*5aa0*/  IMAD.MOV.U32 R13, RZ, RZ, RZ ;  /* 0x000000ffff0d7224 */ /* 0x000fe200078e00ff */
[----:B------:R-:W2:Y:S01]  /*5ab0*/  LDCU.64 UR4, c[0x4][0x8] ;  /* 0x01000100ff0477ac */ /* 0x000ea20008000a00 */
[----:B-1----:R-:W-:Y:S01]  /*5ac0*/  MOV R5, UR9 ;  /* 0x0000000900057c02 */ /* 0x002fe20008000f00 */
[----:B------:R-:W-:Y:S01]  /*5ad0*/  IMAD.U32 R4, RZ, RZ, UR8 ;  /* 0x00000008ff047e24 */ /* 0x000fe2000f8e00ff */
[----:B----4-:R-:W-:Y:S01]  /*5ae0*/  MOV R7, UR7 ;  /* 0x0000000700077c02 */ /* 0x010fe20008000f00 */
[----:B------:R-:W-:Y:S01]  /*5af0*/  IMAD.U32 R6, RZ, RZ, UR6 ;  /* 0x00000006ff067e24 */ /* 0x000fe2000f8e00ff */
[----:B--2---:R-:W-:Y:S01]  /*5b00*/  MOV R11, UR5 ;  /* 0x00000005000b7c02 */ /* 0x004fe20008000f00 */
[----:B------:R-:W-:Y:S02]  /*5b10*/  IMAD.U32 R10, RZ, RZ, UR4 ;  /* 0x00000004ff0a7e24 */ /* 0x000fe4000f8e00ff */
[----:B------:R-:W-:Y:S07]  /*5b20*/  LEPC R20, `(.L_x_106) ;  /* 0x000000001014794e */ /* 0x000fee0000000000 */
[----:B---3-5:R-:W-:Y:S05]  /*5b30*/  CALL.ABS.NOINC R14 ;  /* 0x000000000e007343 */ /* 0x028fea0003c00000 */
.L_x_106:
[----:B------:R-:W1:Y:S01]  /*5b40*/  LDCU.64 UR8, c[0x4][0x80] ;  /* 0x01001000ff0877ac */ /* 0x000e620008000a00 */
[----:B------:R-:W2:Y:S01]  /*5b50*/  LDC.64 R2, c[0x4][R2] ;  /* 0x0100000002027b82 */ /* 0x000ea20000000a00 */
[----:B------:R-:W-:Y:S02]  /*5b60*/  HFMA2 R12, -RZ, RZ, 0, 5.9604644775390625e-08 ;  /* 0x00000001ff0c7431 */ /* 0x000fe400000001ff */
[----:B------:R-:W-:Y:S02]  /*5b70*/  IMAD.MOV.U32 R8, RZ, RZ, 0x70 ;  /* 0x00000070ff087424 */ /* 0x000fe400078e00ff */
[----:B------:R-:W-:Y:S01]  /*5b80*/  IMAD.MOV.U32 R13, RZ, RZ, RZ ;  /* 0x000000ffff0d7224 */ /* 0x000fe200078e00ff */
[----:B------:R-:W3:Y:S01]  /*5b90*/  LDCU.64 UR6, c[0x4][0x88] ;  /* 0x01001100ff0677ac */ /* 0x000ee20008000a00 */
[----:B------:R-:W4:Y:S01]  /*5ba0*/  LDCU.64 UR4, c[0x4][0x8] ;  /* 0x01000100ff0477ac */ /* 0x000f220008000a00 */
[----:B-1----:R-:W-:Y:S02]  /*5bb0*/  MOV R4, UR8 ;  /* 0x0000000800047c02 */ /* 0x002fe40008000f00 */
[----:B------:R-:W-:Y:S02]  /*5bc0*/  MOV R5, UR9 ;  /* 0x0000000900057c02 */ /* 0x000fe40008000f00 */
[----:B---3--:R-:W-:Y:S01]  /*5bd0*/  MOV R7, UR7 ;  /* 0x0000000700077c02 */ /* 0x008fe20008000f00 */
[----:B------:R-:W-:Y:S01]  /*5be0*/  IMAD.U32 R6, RZ, RZ, UR6 ;  /* 0x00000006ff067e24 */ /* 0x000fe2000f8e00ff */
[----:B----4-:R-:W-:Y:S01]  /*5bf0*/  MOV R11, UR5 ;  /* 0x00000005000b7c02 */ /* 0x010fe20008000f00 */
[----:B------:R-:W-:Y:S02]  /*5c00*/  IMAD.U32 R10, RZ, RZ, UR4 ;  /* 0x00000004ff0a7e24 */ /* 0x000fe4000f8e00ff */
[----:B------:R-:W-:Y:S07]  /*5c10*/  LEPC R20, `(.L_x_105) ;  /* 0x000000001014794e */ /* 0x000fee0000000000 */
[----:B--2---:R-:W-:Y:S05]  /*5c20*/  CALL.ABS.NOINC R2 ;  /* 0x0000000002007343 */ /* 0x004fea0003c00000 */
.L_x_105:
[----:B------:R-:W-:Y:S05]  /*5c30*/  BSYNC.RECONVERGENT B6 ;  /* 0x0000000000067941 */ /* 0x000fea0003800200 */
.L_x_104:
[----:B------:R-:W-:Y:S01]  /*5c40*/  ISETP.NE.U32.AND P4, PT, R86, RZ, PT ;  /* 0x000000ff5600720c */ /* 0x000fe20003f85070 */
[----:B------:R-:W-:Y:S01]  /*5c50*/  UISETP.NE.AND UP2, UPT, UR50, URZ, UPT ;  /* 0x000000ff3200728c */ /* 0x000fe2000bf45270 */
[----:B------:R-:W-:Y:S01]  /*5c60*/  ISETP.NE.U32.AND P2, PT, RZ, UR38, PT ;  /* 0x00000026ff007c0c */ /* 0x000fe2000bf45070 */
[----:B------:R-:W-:Y:S01]  /*5c70*/  UISETP.NE.U32.AND UP1, UPT, UR44, URZ, UPT ;  /* 0x000000ff2c00728c */ /* 0x000fe2000bf25070 */
[----:B------:R-:W-:Y:S01]  /*5c80*/  ISETP.NE.AND.EX P4, PT, R87, RZ, PT, P4 ;  /* 0x000000ff5700720c */ /* 0x000fe20003f85340 */
[----:B------:R-:W-:Y:S01]  /*5c90*/  UPLOP3.LUT UP0, UPT, UPT, UPT, UPT, 0x40, 0x4 ;  /* 0x000000000004789c */ /* 0x000fe20003f0e870 */
[----:B------:R-:W-:Y:S01]  /*5ca0*/  ISETP.NE.AND.EX P2, PT, RZ, UR39, PT, P2 ;  /* 0x00000027ff007c0c */ /* 0x000fe2000bf45320 */
[----:B------:R-:W-:Y:S01]  /*5cb0*/  UISETP.NE.AND.EX UP1, UPT, UR45, URZ, UPT, UP1 ;  /* 0x000000ff2d00728c */ /* 0x000fe2000bf25310 */
[----:B------:R-:W-:Y:S04]  /*5cc0*/  PLOP3.LUT P1, PT, PT, PT, UP2, 0x80, 0x8 ;  /* 0x000000000008781c */ /* 0x000fe80003f2f028 */
[----:B------:R-:W-:Y:S06]  /*5cd0*/  @UP2 UPLOP3.LUT UP0, UPT, UPT, UPT, UP1, 0x80, 0x8 ;  /* 0x000000000008289c */ /* 0x000fec0003f0f010 */
[----:B------:R-:W-:Y:S01]  /*5ce0*/  PLOP3.LUT P0, PT, PT, PT, UP0, 0x80, 0x8 ;  /* 0x000000000008781c */ /* 0x000fe20003f0f008 */
[----:B------:R-:W-:Y:S01]  /*5cf0*/  @!UPT UIADD3 URZ, UPT, UPT, URZ, URZ, URZ ;  /* 0x000000fffffff290 */ /* 0x000fe2000fffe0ff */
[----:B------:R-:W-:Y:S11]  /*5d00*/  BRA.U !UP1, `(.L_x_107) ;  /* 0x0000000109387547 */ /* 0x000ff6000b800000 */
[----:B------:R-:W-:Y:S01]  /*5d10*/  UISETP.NE.U32.AND UP0, UPT, UR38, URZ, UPT ;  /* 0x000000ff2600728c */ /* 0x000fe2000bf05070 */
[----:B------:R-:W-:Y:S02]  /*5d20*/  HFMA2 R0, -RZ, RZ, 0, 5.9604644775390625e-08 ;  /* 0x00000001ff007431 */ /* 0x000fe400000001ff */
[----:B------:R-:W-:Y:S01]  /*5d30*/  IMAD.MOV.U32 R92, RZ, RZ, 0x1 ;  /* 0x00000001ff5c7424 */ /* 0x000fe200078e00ff */
[----:B------:R-:W-:Y:S06]  /*5d40*/  UISETP.NE.AND.EX UP0, UPT, UR39, URZ, UPT, UP0 ;  /* 0x000000ff2700728c */ /* 0x000fec000bf05300 */
[----:B------:R-:W-:Y:S05]  /*5d50*/  PLOP3.LUT P3, PT, PT, PT, UP0, 0x80, 0x8 ;  /* 0x000000000008781c */ /* 0x000fea0003f6f008 */
[----:B------:R-:W1:Y:S01]  /*5d60*/  @UP0 LDCU.64 UR6, c[0x0][0x888] ;  /* 0x00011100ff0607ac */ /* 0x000e620008000a00 */
[----:B------:R-:W-:Y:S07]  /*5d70*/  @UP0 UIMAD UR4, UR36, UR44, URZ ;  /* 0x0000002c240402a4 */ /* 0x000fee000f8e02ff */
[----:B------:R-:W-:Y:S01]  /*5d80*/  @!P3 PRMT R92, R0, 0x7610, R92 ;  /* 0x00007610005cb816 */ /* 0x000fe2000000005c */
[----:B-1----:R-:W-:Y:S03]  /*5d90*/  @UP0 UIMAD.WIDE UR6, UR4, 0x4, UR6 ;  /* 0x00000004040608a5 */ /* 0x002fe6000f8e0206 */
[----:B------:R-:W1:Y:S03]  /*5da0*/  @!UP0 LDCU UR4, c[0x0][0x880] ;  /* 0x00011000ff0487ac */ /* 0x000e660008000800 */
[----:B------:R-:W-:Y:S01]  /*5db0*/  IMAD.U32 R2, RZ, RZ, UR6 ;  /* 0x00000006ff027e24 */ /* 0x000fe2000f8e00ff */
[----:B------:R-:W-:Y:S05]  /*5dc0*/  MOV R3, UR7 ;  /* 0x0000000700037c02 */ /* 0x000fea0008000f00 */
[----:B-----5:R2:W5:Y:S02]  /*5dd0*/  @P3 LDG.E R49, desc[UR46][R2.64] ;  /* 0x0000002e02313981 */ /* 0x020564000c1e1900 */
[----:B-12---:R-:W-:Y:S02]  /*5de0*/  @!P3 IMAD.U32 R49, RZ, RZ, UR4 ;  /* 0x00000004ff31be24 */ /* 0x006fe4000f8e00ff */
.L_x_107:
[----:B------:R-:W-:Y:S05]  /*5df0*/  @!P4 BRA `(.L_x_108) ;  /* 0x000000000020c947 */ /* 0x000fea0003800000 */
[----:B------:R-:W-:Y:S04]  /*5e00*/  ISETP.NE.U32.AND P3, PT, R84, RZ, PT ;  /* 0x000000ff5400720c */ /* 0x000fe80003f65070 */
[----:B------:R-:W-:Y:S11]  /*5e10*/  ISETP.NE.AND.EX P3, PT, R85, RZ, PT, P3 ;  /* 0x000000ff5500720c */ /* 0x000ff60003f65330 */
[----:B------:R-:W-:Y:S02]  /*5e20*/  @!UPT UIADD3 URZ, UPT, UPT, URZ, URZ, URZ ;  /* 0x000000fffffff290 */ /* 0x000fe4000fffe0ff */
[----:B------:R-:W1:Y:S01]  /*5e30*/  @P3 LDC.64 R2, c[0x0][0x8a8] ;  /* 0x00022a00ff023b82 */ /* 0x000e620000000a00 */
[----:B------:R-:W-:Y:S04]  /*5e40*/  @P3 IMAD R0, R86, UR36, RZ ;  /* 0x0000002456003c24 */ /* 0x000fe8000f8e02ff */
[----:B-1----:R-:W-:Y:S05]  /*5e50*/  @P3 IMAD.WIDE R2, R0, 0x4, R2 ;  /* 0x0000000400023825 */ /* 0x002fea00078e0202 */
[----:B-----5:R1:W5:Y:S02]  /*5e60*/  @P3 LDG.E R47, desc[UR46][R2.64] ;  /* 0x0000002e022f3981 */ /* 0x020364000c1e1900 */
[----:B-1----:R-:W2:Y:S02]  /*5e70*/  @!P3 LDC R47, c[0x0][0x8a0] ;  /* 0x00022800ff2fbb82 */ /* 0x002ea40000000800 */
.L_x_108:
[----:B-----5:R-:W-:Y:S01]  /*5e80*/  FSETP.NEU.AND P3, PT, R49, RZ, PT ;  /* 0x000000ff3100720b */ /* 0x020fe20003f6d000 */
[----:B------:R-:W-:Y:S01]  /*5e90*/  BSSY B1, `(.L_x_109) ;  /* 0x0000039000017945 */ /* 0x000fe20003800000 */
[----:B------:R-:W-:Y:S01]  /*5ea0*/  SEL R3, RZ, 0xffffffff, P2 ;  /* 0xffffffffff037807 */ /* 0x000fe20001000000 */
[----:B------:R-:W-:Y:S01]  /*5eb0*/  IMAD.MOV.U32 R61, RZ, RZ, 0x1 ;  /* 0x00000001ff3d7424 */ /* 0x000fe200078e00ff */
[----:B------:R-:W-:Y:S01]  /*5ec0*/  @P1 LOP3.LUT P2, RZ, R92, 0xff, RZ, 0xc0, !PT ;  /* 0x000000ff5cff1812 */ /* 0x000fe2000784c0ff */
[----:B------:R-:W-:Y:S01]  /*5ed0*/  IMAD R48, R45, 0x80, R46 ;  /* 0x000000802d307824 */ /* 0x000fe200078e022e */
[----:B------:R-:W-:Y:S01]  /*5ee0*/  @P1 SEL R0, RZ, 0xffffffff, P3 ;  /* 0xffffffffff001807 */ /* 0x000fe20001800000 */
[----:B------:R-:W-:Y:S01]  /*5ef0*/  IMAD R110, R105, -0x10, R103 ;  /* 0xfffffff0696e7824 */ /* 0x000fe200078e0267 */
[----:B------:R-:W-:Y:S01]  /*5f00*/  LOP3.LUT R101, R101, 0x1, RZ, 0x3c, !PT ;  /* 0x0000000165657812 */ /* 0x000fe200078e3cff */
[----:B------:R-:W-:Y:S01]  /*5f10*/  IMAD.MOV.U32 R60, RZ, RZ, RZ ;  /* 0x000000ffff3c7224 */ /* 0x000fe200078e00ff */
[----:B------:R-:W-:Y:S02]  /*5f20*/  @P0 SEL R0, R3, R0, !P2 ;  /* 0x0000000003000207 */ /* 0x000fe40005000000 */
[----:B------:R-:W-:Y:S02]  /*5f30*/  CS2R R82, SRZ ;  /* 0x0000000000527805 */ /* 0x000fe4000001ff00 */
[----:B------:R-:W-:Y:S02]  /*5f40*/  LEA R112, R45, UR48, 0x3 ;  /* 0x000000302d707c11 */ /* 0x000fe4000f8e18ff */
[----:B------:R-:W-:Y:S02]  /*5f50*/  CS2R R80, SRZ ;  /* 0x0000000000507805 */ /* 0x000fe4000001ff00 */
[----:B------:R-:W-:Y:S02]  /*5f60*/  @P1 LOP3.LUT R0, R0, 0x1, RZ, 0xc0, !PT ;  /* 0x0000000100001812 */ /* 0x000fe400078ec0ff */
[----:B------:R-:W-:Y:S02]  /*5f70*/  CS2R R74, SRZ ;  /* 0x00000000004a7805 */ /* 0x000fe4000001ff00 */
[----:B------:R-:W-:Y:S02]  /*5f80*/  PLOP3.LUT P2, PT, PT, PT, UP1, 0x80, 0x8 ;  /* 0x000000000008781c */ /* 0x000fe40003f4f018 */
[----:B------:R-:W-:Y:S02]  /*5f90*/  CS2R R72, SRZ ;  /* 0x0000000000487805 */ /* 0x000fe4000001ff00 */
[----:B------:R-:W-:Y:S02]  /*5fa0*/  ISETP.NE.U32.OR P5, PT, R0, 0x1, !P1 ;  /* 0x000000010000780c */ /* 0x000fe40004fa5470 */
[----:B------:R-:W-:Y:S02]  /*5fb0*/  CS2R R66, SRZ ;  /* 0x0000000000427805 */ /* 0x000fe4000001ff00 */
[----:B------:R-:W-:Y:S02]  /*5fc0*/  LOP3.LUT P4, R108, R92, 0xff, RZ, 0xc0, !PT ;  /* 0x000000ff5c6c7812 */ /* 0x000fe4000788c0ff */
[----:B------:R-:W-:Y:S02]  /*5fd0*/  CS2R R64, SRZ ;  /* 0x0000000000407805 */ /* 0x000fe4000001ff00 */
[----:B------:R-:W-:Y:S02]  /*5fe0*/  SEL R2, RZ, 0xffffffff, P3 ;  /* 0xffffffffff027807 */ /* 0x000fe40001800000 */
[----:B------:R-:W-:Y:S02]  /*5ff0*/  CS2R R58, SRZ ;  /* 0x00000000003a7805 */ /* 0x000fe4000001ff00 */
[----:B------:R-:W-:Y:S02]  /*6000*/  P2R R111, PR, RZ, 0x20 ;  /* 0x00000020ff6f7803 */ /* 0x000fe40000000000 */
[----:B------:R-:W-:Y:S02]  /*6010*/  CS2R R56, SRZ ;  /* 0x0000000000387805 */ /* 0x000fe4000001ff00 */
[----:B------:R-:W-:Y:S02]  /*6020*/  @P2 SEL R2, R3, R2, !P4 ;  /* 0x0000000203022207 */ /* 0x000fe40006000000 */
[----:B------:R-:W-:Y:S02]  /*6030*/  @P5 SHF.L.U32 R0, R101, 0x1f, RZ ;  /* 0x0000001f65005819 */ /* 0x000fe400000006ff */
[----:B------:R-:W-:Y:S02]  /*6040*/  LOP3.LUT R2, R2, 0x1, RZ, 0xc0, !PT ;  /* 0x0000000102027812 */ /* 0x000fe400078ec0ff */
[----:B------:R1:W3:Y:S02]  /*6050*/  @P5 SYNCS.PHASECHK.TRANS64.TRYWAIT P1, [UR48+0x50], R0 ;  /* 0x00005000ff0055a7 */ /* 0x0002e40008021130 */
[----:B------:R-:W-:Y:S04]  /*6060*/  ISETP.NE.U32.AND P2, PT, R2, 0x1, PT ;  /* 0x000000010200780c */ /* 0x000fe80003f45070 */
[----:B------:R-:W-:Y:S02]  /*6070*/  P2R R62, PR, RZ, 0x4 ;  /* 0x00000004ff3e7803 */ /* 0x000fe40000000000 */
[----:B-1----:R-:W-:Y:S04]  /*6080*/  SHF.L.U32 R0, R100, 0x1f, RZ ;  /* 0x0000001f64007819 */ /* 0x002fe800000006ff */
[----:B------:R1:W4:Y:S01]  /*6090*/  SYNCS.PHASECHK.TRANS64.TRYWAIT P0, [R112+URZ+0xc0], R0 ;  /* 0x0000c000700075a7 */ /* 0x00032200080011ff */
[----:B---3--:R-:W-:Y:S01]  /*60a0*/  @P5 SEL R61, RZ, 0x1, !P1 ;  /* 0x00000001ff3d5807 */ /* 0x008fe20004800000 */
[----:B-1----:R-:W-:Y:S06]  /*60b0*/  @!P5 BRA `(.L_x_110) ;  /* 0x000000000058d947 */ /* 0x002fec0003800000 */
[----:B------:R-:W-:Y:S01]  /*60c0*/  IMAD.MOV.U32 R83, RZ, RZ, RZ ;  /* 0x000000ffff537224 */ /* 0x000fe200078e00ff */
[----:B------:R-:W-:Y:S01]  /*60d0*/  ISETP.NE.AND P1, PT, R61, RZ, PT ;  /* 0x000000ff3d00720c */ /* 0x000fe20003f25270 */
[----:B------:R-:W-:Y:S01]  /*60e0*/  BSSY B0, `(.L_x_111) ;  /* 0x000000c000007945 */ /* 0x000fe20003800000 */
[----:B------:R-:W-:Y:S02]  /*60f0*/  CS2R R58, SRZ ;  /* 0x00000000003a7805 */ /* 0x000fe4000001ff00 */
[----:B------:R-:W-:Y:S02]  /*6100*/  CS2R R56, SRZ ;  /* 0x0000000000387805 */ /* 0x000fe4000001ff00 */
[----:B------:R-:W-:Y:S02]  /*6110*/  CS2R R66, SRZ ;  /* 0x0000000000427805 */ /* 0x000fe4000001ff00 */
[----:B------:R-:W-:Y:S02]  /*6120*/  CS2R R64, SRZ ;  /* 0x0000000000407805 */ /* 0x000fe4000001ff00 */
[----:B------:R-:W-:Y:S02]  /*6130*/  CS2R R74, SRZ ;  /* 0x00000000004a7805 */ /* 0x000fe4000001ff00 */
[----:B------:R-:W-:Y:S02]  /*6140*/  CS2R R72, SRZ ;  /* 0x0000000000487805 */ /* 0x000fe4000001ff00 */
[----:B------:R-:W-:Y:S01]  /*6150*/  CS2R R80, SRZ ;  /* 0x0000000000507805 */ /* 0x000fe2000001ff00 */
[----:B------:R-:W-:Y:S06]  /*6160*/  @P1 BRA `(.L_x_112) ;  /* 0x00000000000c1947 */ /* 0x000fec0003800000 */
[----:B------:R-:W-:Y:S04]  /*6170*/  SHF.L.U32 R3, R101, 0x1f, RZ ;  /* 0x0000001f65037819 */ /* 0x000fe800000006ff */
[----:B------:R-:W1:Y:S02]  /*6180*/  SYNCS.PHASECHK.TRANS64.TRYWAIT P1, [UR48+0x50], R3 ;  /* 0x00005003ff0075a7 */ /* 0x000e640008021130 */
[----:B-1----:R-:W-:Y:S05]  /*6190*/  @!P1 BRA `(.L_x_113) ;  /* 0x0000003c00c89947 */ /* 0x002fea0003800000 */
.L_x_112:
[----:B------:R-:W-:Y:S05]  /*61a0*/  BSYNC B0 ;  /* 0x0000000000007941 */ /* 0x000fea0003800000 */
.L_x_111:
[----:B------:R-:W-:Y:S01]  /*61b0*/  ISETP.NE.AND P1, PT, R62, RZ, PT ;  /* 0x000000ff3e00720c */ /* 0x000fe20003f25270 */
[----:B------:R-:W-:Y:S11]  /*61c0*/  HFMA2 R60, -RZ, RZ, 0, 5.9604644775390625e-08 ;  /* 0x00000001ff3c7431 */ /* 0x000ff600000001ff */
[----:B------:R-:W-:Y:S01]  /*61d0*/  @!UPT UIADD3 URZ, UPT, UPT, URZ, URZ, URZ ;  /* 0x000000fffffff290 */ /* 0x000fe2000fffe0ff */
[----:B------:R3:W1:Y:S04]  /*61e0*/  @P1 LDS.128 R56, [R104] ;  /* 0x0000000068381984 */ /* 0x0006680000000c00 */
[----:B------:R3:W1:Y:S04]  /*61f0*/  @P1 LDS.128 R64, [R103+0x10] ;  /* 0x0000100067401984 */ /* 0x0006680000000c00 */
[----:B------:R3:W1:Y:S04]  /*6200*/  @P1 LDS.128 R72, [R102+0x20] ;  /* 0x0000200066481984 */ /* 0x0006680000000c00 */
[----:B------:R3:W1:Y:S02]  /*6210*/  @P1 LDS.128 R80, [R110+0x30] ;  /* 0x000030006e501984 */ /* 0x0006640000000c00 */
.L_x_110:
[----:B------:R-:W-:Y:S05]  /*6220*/  BSYNC B1 ;  /* 0x0000000000017941 */ /* 0x000fea0003800000 */
.L_x_109:
[----:B-1----:R-:W-:Y:S04]  /*6230*/  SHF.R.U32.HI R2, RZ, 0x15, R48 ;  /* 0x00000015ff027819 */ /* 0x002fe80000011630 */
[----:B------:R-:W-:Y:S01]  /*6240*/  LOP3.LUT P1, RZ, R2, 0x3, R96, 0x48, !PT ;  /* 0x0000000302ff7812 */ /* 0x000fe20007824860 */
[----:B------:R-:W-:Y:S01]  /*6250*/  @!UPT UIADD3 URZ, UPT, UPT, URZ, URZ, URZ ;  /* 0x000000fffffff290 */ /* 0x000fe2000fffe0ff */
[----:B----4-:R-:W-:Y:S11]  /*6260*/  @P0 BRA `(.L_x_114) ;  /* 0x0000000000080947 */ /* 0x010ff60003800000 */
[----:B------:R-:W1:Y:S02]  /*6270*/  SYNCS.PHASECHK.TRANS64.TRYWAIT P0, [R112+URZ+0xc0], R0 ;  /* 0x0000c000700075a7 */ /* 0x000e6400080011ff */
[----:B-1----:R-:W-:Y:S05]  /*6280*/  @!P0 BRA `(.L_x_115) ;  /* 0x0000003c00a48947 */ /* 0x002fea0003800000 */
.L_x_114:
[----:B------:R-:W-:Y:S05]  /*6290*/  @!P1 BRA `(.L_x_116) ;  /* 0x0000000000409947 */ /* 0x000fea0003800000 */
[----:B------:R-:W4:Y:S01]  /*62a0*/  LDCU.64 UR8, c[0x4][0x70] ;  /* 0x01000e00ff0877ac */ /* 0x000f220008000a00 */
[----:B------:R-:W-:Y:S01]  /*62b0*/  MOV R3, 0x0 ;  /* 0x0000000000037802 */ /* 0x000fe20000000f00 */
[----:B------:R-:W-:Y:S02]  /*62c0*/  HFMA2 R12, -RZ, RZ, 0, 5.9604644775390625e-08 ;  /* 0x00000001ff0c7431 */ /* 0x000fe400000001ff */
[----:B------:R-:W-:Y:S02]  /*62d0*/  IMAD.MOV.U32 R8, RZ, RZ, 0x192 ;  /* 0x00000192ff087424 */ /* 0x000fe400078e00ff */
[----:B------:R-:W-:Y:S01]  /*62e0*/  IMAD.MOV.U32 R13, RZ, RZ, RZ ;  /* 0x000000ffff0d7224 */ /* 0x000fe200078e00ff */
[----:B------:R-:W5:Y:S01]  /*62f0*/  LDCU.64 UR6, c[0x4][0x78] ;  /* 0x01000f00ff0677ac */ /* 0x000f620008000a00 */
[----:B------:R-:W1:Y:S01]  /*6300*/  LDC.64 R2, c[0x4][R3] ;  /* 0x0100000003027b82 */ /* 0x000e620000000a00 */
[----:B------:R-:W2:Y:S01]  /*6310*/  LDCU.64 UR4, c[0x4][0x10] ;  /* 0x01000200ff0477ac */ /* 0x000ea20008000a00 */
[----:B----4-:R-:W-:Y:S01]  /*6320*/  MOV R5, UR9 ;  /* 0x0000000900057c02 */ /* 0x010fe20008000f00 */
[----:B------:R-:W-:Y:S01]  /*6330*/  IMAD.U32 R4, RZ, RZ, UR8 ;  /* 0x00000008ff047e24 */ /* 0x000fe2000f8e00ff */
[----:B-----5:R-:W-:Y:S01]  /*6340*/  MOV R7, UR7 ;  /* 0x0000000700077c02 */ /* 0x020fe20008000f00 */
[----:B------:R-:W-:Y:S01]  /*6350*/  IMAD.U32 R6, RZ, RZ, UR6 ;  /* 0x00000006ff067e24 */ /* 0x000fe2000f8e00ff */
[----:B--2---:R-:W-:Y:S01]  /*6360*/  MOV R11, UR5 ;  /* 0x00000005000b7c02 */ /* 0x004fe20008000f00 */
[----:B------:R-:W-:Y:S02]  /*6370*/  IMAD.U32 R10, RZ, RZ, UR4 ;  /* 0x00000004ff0a7e24 */ /* 0x000fe4000f8e00ff */
[----:B------:R-:W-:Y:S07]  /*6380*/  LEPC R20, `(.L_x_116) ;  /* 0x000000001014794e */ /* 0x000fee0000000000 */
[----:B-1-3--:R-:W-:Y:S05]  /*6390*/  CALL.ABS.NOINC R2 ;  /* 0x0000000002007343 */ /* 0x00afea0003c00000 */
.L_x_116:
[----:B------:R-:W-:Y:S05]  /*63a0*/  WARPSYNC.ALL ;  /* 0x0000000000007948 */ /* 0x000fea0003800000 */
[----:B------:R-:W-:Y:S01]  /*63b0*/  R2UR UR4, R48 ;  /* 0x00000000300472ca */ /* 0x000fe200000e0000 */
[--C-:B------:R-:W-:Y:S01]  /*63c0*/  HADD2.F32 R50, -RZ, R56.reuse.H0_H0 ;  /* 0x20000038ff327230 */ /* 0x100fe20000004100 */
[----:B------:R-:W-:Y:S01]  /*63d0*/  ISETP.NE.AND P0, PT, R106, RZ, PT ;  /* 0x000000ff6a00720c */ /* 0x000fe20003f05270 */
[----:B------:R-:W-:Y:S01]  /*63e0*/  HADD2.F32 R51, -RZ, R56.H1_H1 ;  /* 0x30000038ff337230 */ /* 0x000fe20000004100 */
[----:B------:R-:W-:Y:S01]  /*63f0*/  BSSY.RECONVERGENT B0, `(.L_x_117) ;  /* 0x0000086000007945 */ /* 0x000fe20003800200 */
[--C-:B------:R-:W-:Y:S08]  /*6400*/  HADD2.F32 R52, -RZ, R57.reuse.H0_H0 ;  /* 0x20000039ff347230 */ /* 0x100ff00000004100 */
[----:B------:R-:W1:Y:S02]  /*6410*/  LDTM.x32 R4, tmem[UR4] ;  /* 0x00000004000479ee */ /* 0x000e6400082c0000 */
[C---:B-12---:R-:W-:Y:S01]  /*6420*/  FMUL R0, R47.reuse, R4 ;  /* 0x000000042f007220 */ /* 0x046fe20000400000 */
[C---:B------:R-:W-:Y:S01]  /*6430*/  FMUL R2, R47.reuse, R5 ;  /* 0x000000052f027220 */ /* 0x040fe20000400000 */
[C---:B------:R-:W-:Y:S01]  /*6440*/  FMUL R4, R47.reuse, R8 ;  /* 0x000000082f047220 */ /* 0x040fe20000400000 */
[----:B------:R-:W-:Y:S01]  /*6450*/  FMUL R3, R47, R6 ;  /* 0x000000062f037220 */ /* 0x000fe20000400000 */
[C---:B------:R-:W-:Y:S01]  /*6460*/  FFMA R0, R49.reuse, R50, R0 ;  /* 0x0000003231007223 */ /* 0x040fe20000000000 */
[----:B------:R-:W-:Y:S01]  /*6470*/  FFMA R2, R49, R51, R2 ;  /* 0x0000003331027223 */ /* 0x000fe20000000002 */
[C---:B------:R-:W-:Y:S01]  /*6480*/  FMUL R5, R47.reuse, R9 ;  /* 0x000000092f057220 */ /* 0x040fe20000400000 */
        /* <DEDUP_REMOVED lines=16> */
[----:B------:R-:W-:Y:S02]  /*6590*/  HADD2.F32 R32, -RZ, R57.H1_H1 ;  /* 0x30000039ff207230 */ /* 0x000fe40000004100 */
[C---:B------:R-:W-:Y:S01]  /*65a0*/  FMUL R26, R47.reuse, R30 ;  /* 0x0000001e2f1a7220 */ /* 0x040fe20000400000 */
[----:B------:R-:W-:Y:S01]  /*65b0*/  FMUL R29, R47, R33 ;  /* 0x000000212f1d7220 */ /* 0x000fe20000400000 */
[--C-:B------:R-:W-:Y:S02]  /*65c0*/  HADD2.F32 R33, -RZ, R58.reuse.H0_H0 ;  /* 0x2000003aff217230 */ /* 0x100fe40000004100 */
[----:B------:R-:W-:Y:S01]  /*65d0*/  FFMA R3, R49, R52, R3 ;  /* 0x0000003431037223 */ /* 0x000fe20000000003 */
[C---:B------:R-:W-:Y:S01]  /*65e0*/  FMUL R7, R47.reuse, R7 ;  /* 0x000000072f077220 */ /* 0x040fe20000400000 */
[----:B------:R-:W-:Y:S01]  /*65f0*/  FMUL R30, R47, R34 ;  /* 0x000000222f1e7220 */ /* 0x000fe20000400000 */
[----:B------:R-:W-:Y:S01]  /*6600*/  HADD2.F32 R34, -RZ, R58.H1_H1 ;  /* 0x3000003aff227230 */ /* 0x000fe20000004100 */
[----:B------:R-:W-:Y:S01]  /*6610*/  F2FP.F16.F32.PACK_AB R52, R2, R0 ;  /* 0x000000000234723e */ /* 0x000fe200000000ff */
[--C-:B------:R-:W-:Y:S02]  /*6620*/  HADD2.F32 R0, -RZ, R59.reuse.H0_H0 ;  /* 0x2000003bff007230 */ /* 0x100fe40000004100 */
[C---:B------:R-:W-:Y:S01]  /*6630*/  FFMA R7, R49.reuse, R32, R7 ;  /* 0x0000002031077223 */ /* 0x040fe20000000007 */
[----:B------:R-:W-:Y:S02]  /*6640*/  HADD2.F32 R2, -RZ, R59.H1_H1 ;  /* 0x3000003bff027230 */ /* 0x000fe40000004100 */
[C---:B------:R-:W-:Y:S01]  /*6650*/  FFMA R4, R49.reuse, R33, R4 ;  /* 0x0000002131047223 */ /* 0x040fe20000000004 */
[C---:B------:R-:W-:Y:S01]  /*6660*/  FFMA R5, R49.reuse, R34, R5 ;  /* 0x0000002231057223 */ /* 0x040fe20000000005 */
[----:B------:R-:W-:Y:S01]  /*6670*/  FFMA R6, R49, R0, R6 ;  /* 0x0000000031067223 */ /* 0x000fe20000000006 */
[--C-:B------:R-:W-:Y:S02]  /*6680*/  HADD2.F32 R0, -RZ, R64.reuse.H0_H0 ;  /* 0x20000040ff007230 */ /* 0x100fe40000004100 */
[----:B------:R-:W-:Y:S01]  /*6690*/  FMUL R11, R47, R11 ;  /* 0x0000000b2f0b7220 */ /* 0x000fe20000400000 */
[----:B------:R-:W-:Y:S01]  /*66a0*/  F2FP.F16.F32.PACK_AB R53, R7, R3 ;  /* 0x000000030735723e */ /* 0x000fe200000000ff */
[--C-:B------:R-:W-:Y:S02]  /*66b0*/  HADD2.F32 R3, -RZ, R65.reuse.H0_H0 ;  /* 0x20000041ff037230 */ /* 0x100fe40000004100 */
[----:B------:R-:W-:Y:S01]  /*66c0*/  FMUL R15, R47, R15 ;  /* 0x0000000f2f0f7220 */ /* 0x000fe20000400000 */
[C---:B------:R-:W-:Y:S01]  /*66d0*/  FFMA R11, R49.reuse, R2, R11 ;  /* 0x00000002310b7223 */ /* 0x040fe2000000000b */
[----:B------:R-:W-:Y:S02]  /*66e0*/  HADD2.F32 R2, -RZ, R64.H1_H1 ;  /* 0x30000040ff027230 */ /* 0x000fe40000004100 */
[----:B------:R-:W-:Y:S01]  /*66f0*/  FFMA R8, R49, R0, R8 ;  /* 0x0000000031087223 */ /* 0x000fe20000000008 */
[----:B------:R-:W-:Y:S02]  /*6700*/  HADD2.F32 R0, -RZ, R65.H1_H1 ;  /* 0x30000041ff007230 */ /* 0x000fe40000004100 */
[C---:B------:R-:W-:Y:S01]  /*6710*/  FMUL R19, R47.reuse, R19 ;  /* 0x000000132f137220 */ /* 0x040fe20000400000 */
[----:B------:R-:W-:Y:S01]  /*6720*/  FMUL R23, R47, R23 ;  /* 0x000000172f177220 */ /* 0x000fe20000400000 */
[C---:B------:R-:W-:Y:S01]  /*6730*/  FFMA R9, R49.reuse, R2, R9 ;  /* 0x0000000231097223 */ /* 0x040fe20000000009 */
[C---:B------:R-:W-:Y:S01]  /*6740*/  FFMA R10, R49.reuse, R3, R10 ;  /* 0x00000003310a7223 */ /* 0x040fe2000000000a */
[----:B------:R-:W-:Y:S01]  /*6750*/  FFMA R15, R49, R0, R15 ;  /* 0x00000000310f7223 */ /* 0x000fe2000000000f */
[--C-:B------:R-:W-:Y:S02]  /*6760*/  HADD2.F32 R2, -RZ, R66.reuse.H0_H0 ;  /* 0x20000042ff027230 */ /* 0x100fe40000004100 */
[----:B------:R-:W-:Y:S01]  /*6770*/  FMUL R27, R47, R27 ;  /* 0x0000001b2f1b7220 */ /* 0x000fe20000400000 */
[----:B------:R-:W-:Y:S01]  /*6780*/  HADD2.F32 R0, -RZ, R66.H1_H1 ;  /* 0x30000042ff007230 */ /* 0x000fe20000004100 */
[----:B------:R-:W-:Y:S01]  /*6790*/  F2FP.F16.F32.PACK_AB R54, R5, R4 ;  /* 0x000000040536723e */ /* 0x000fe200000000ff */
[--C-:B------:R-:W-:Y:S02]  /*67a0*/  HADD2.F32 R3, -RZ, R67.reuse.H0_H0 ;  /* 0x20000043ff037230 */ /* 0x100fe40000004100 */
[C---:B------:R-:W-:Y:S01]  /*67b0*/  FFMA R12, R49.reuse, R2, R12 ;  /* 0x00000002310c7223 */ /* 0x040fe2000000000c */
[--C-:B------:R-:W-:Y:S02]  /*67c0*/  HADD2.F32 R2, -RZ, R72.reuse.H0_H0 ;  /* 0x20000048ff027230 */ /* 0x100fe40000004100 */
[C---:B------:R-:W-:Y:S01]  /*67d0*/  FFMA R13, R49.reuse, R0, R13 ;  /* 0x00000000310d7223 */ /* 0x040fe2000000000d */
[----:B------:R-:W-:Y:S02]  /*67e0*/  HADD2.F32 R0, -RZ, R67.H1_H1 ;  /* 0x30000043ff007230 */ /* 0x000fe40000004100 */
[----:B------:R-:W-:Y:S01]  /*67f0*/  FFMA R14, R49, R3, R14 ;  /* 0x00000003310e7223 */ /* 0x000fe2000000000e */
[----:B------:R-:W-:Y:S01]  /*6800*/  HADD2.F32 R3, -RZ, R72.H1_H1 ;  /* 0x30000048ff037230 */ /* 0x000fe20000004100 */
[----:B------:R-:W-:Y:S01]  /*6810*/  F2FP.F16.F32.PACK_AB R55, R11, R6 ;  /* 0x000000060b37723e */ /* 0x000fe200000000ff */
[----:B------:R-:W-:Y:S01]  /*6820*/  FMUL R31, R47, R31 ;  /* 0x0000001f2f1f7220 */ /* 0x000fe20000400000 */
[C---:B------:R-:W-:Y:S01]  /*6830*/  FFMA R19, R49.reuse, R0, R19 ;  /* 0x0000000031137223 */ /* 0x040fe20000000013 */
[--C-:B------:R-:W-:Y:S02]  /*6840*/  HADD2.F32 R0, -RZ, R73.reuse.H0_H0 ;  /* 0x20000049ff007230 */ /* 0x100fe40000004100 */
[C---:B------:R-:W-:Y:S01]  /*6850*/  FFMA R16, R49.reuse, R2, R16 ;  /* 0x0000000231107223 */ /* 0x040fe20000000010 */
[----:B------:R1:W-:Y:S01]  /*6860*/  STS.128 [R104], R52 ;  /* 0x0000003468007388 */ /* 0x0003e20000000c00 */
[C---:B------:R-:W-:Y:S01]  /*6870*/  FFMA R17, R49.reuse, R3, R17 ;  /* 0x0000000331117223 */ /* 0x040fe20000000011 */
[----:B------:R-:W-:Y:S02]  /*6880*/  HADD2.F32 R2, -RZ, R73.H1_H1 ;  /* 0x30000049ff027230 */ /* 0x000fe40000004100 */
[----:B------:R-:W-:Y:S01]  /*6890*/  FFMA R18, R49, R0, R18 ;  /* 0x0000000031127223 */ /* 0x000fe20000000012 */
[--C-:B------:R-:W-:Y:S01]  /*68a0*/  HADD2.F32 R0, -RZ, R74.reuse.H0_H0 ;  /* 0x2000004aff007230 */ /* 0x100fe20000004100 */
[----:B------:R-:W-:Y:S01]  /*68b0*/  F2FP.F16.F32.PACK_AB R8, R9, R8 ;  /* 0x000000080908723e */ /* 0x000fe200000000ff */
[--C-:B------:R-:W-:Y:S02]  /*68c0*/  HADD2.F32 R3, -RZ, R75.reuse.H0_H0 ;  /* 0x2000004bff037230 */ /* 0x100fe40000004100 */
[C---:B------:R-:W-:Y:S01]  /*68d0*/  FFMA R23, R49.reuse, R2, R23 ;  /* 0x0000000231177223 */ /* 0x040fe20000000017 */
[----:B------:R-:W-:Y:S02]  /*68e0*/  HADD2.F32 R2, -RZ, R74.H1_H1 ;  /* 0x3000004aff027230 */ /* 0x000fe40000004100 */
[----:B------:R-:W-:Y:S01]  /*68f0*/  FFMA R20, R49, R0, R20 ;  /* 0x0000000031147223 */ /* 0x000fe20000000014 */
[----:B------:R-:W-:Y:S01]  /*6900*/  HADD2.F32 R0, -RZ, R75.H1_H1 ;  /* 0x3000004bff007230 */ /* 0x000fe20000004100 */
[----:B------:R-:W-:Y:S01]  /*6910*/  F2FP.F16.F32.PACK_AB R9, R15, R10 ;  /* 0x0000000a0f09723e */ /* 0x000fe200000000ff */
[----:B------:R-:W-:Y:S02]  /*6920*/  HADD2.F32 R4, -RZ, R83.H0_H0 ;  /* 0x20000053ff047230 */ /* 0x000fe40000004100 */
[C---:B------:R-:W-:Y:S01]  /*6930*/  FFMA R21, R49.reuse, R2, R21 ;  /* 0x0000000231157223 */ /* 0x040fe20000000015 */
[C---:B------:R-:W-:Y:S01]  /*6940*/  FFMA R22, R49.reuse, R3, R22 ;  /* 0x0000000331167223 */ /* 0x040fe20000000016 */
[----:B------:R-:W-:Y:S01]  /*6950*/  FFMA R27, R49, R0, R27 ;  /* 0x00000000311b7223 */ /* 0x000fe2000000001b */
[--C-:B------:R-:W-:Y:S01]  /*6960*/  HADD2.F32 R2, -RZ, R80.reuse.H0_H0 ;  /* 0x20000050ff027230 */ /* 0x100fe20000004100 */
[----:B------:R-:W-:Y:S01]  /*6970*/  F2FP.F16.F32.PACK_AB R10, R13, R12 ;  /* 0x0000000c0d0a723e */ /* 0x000fe200000000ff */
[----:B------:R-:W-:Y:S01]  /*6980*/  HADD2.F32 R0, -RZ, R80.H1_H1 ;  /* 0x30000050ff007230 */ /* 0x000fe20000004100 */
[----:B------:R-:W-:Y:S01]  /*6990*/  F2FP.F16.F32.PACK_AB R11, R19, R14 ;  /* 0x0000000e130b723e */ /* 0x000fe200000000ff */
[--C-:B------:R-:W-:Y:S02]  /*69a0*/  HADD2.F32 R3, -RZ, R81.reuse.H0_H0 ;  /* 0x20000051ff037230 */ /* 0x100fe40000004100 */
[C---:B------:R-:W-:Y:S01]  /*69b0*/  FFMA R24, R49.reuse, R2, R24 ;  /* 0x0000000231187223 */ /* 0x040fe20000000018 */
[--C-:B------:R-:W-:Y:S02]  /*69c0*/  HADD2.F32 R2, -RZ, R82.reuse.H0_H0 ;  /* 0x20000052ff027230 */ /* 0x100fe40000004100 */
[C---:B------:R-:W-:Y:S01]  /*69d0*/  FFMA R25, R49.reuse, R0, R25 ;  /* 0x0000000031197223 */ /* 0x040fe20000000019 */
[----:B------:R1:W-:Y:S01]  /*69e0*/  STS.128 [R103+0x10], R8 ;  /* 0x0000100867007388 */ /* 0x0003e20000000c00 */
[----:B------:R-:W-:Y:S02]  /*69f0*/  HADD2.F32 R0, -RZ, R81.H1_H1 ;  /* 0x30000051ff007230 */ /* 0x000fe40000004100 */
[----:B------:R-:W-:Y:S01]  /*6a00*/  FFMA R26, R49, R3, R26 ;  /* 0x00000003311a7223 */ /* 0x000fe2000000001a */
[----:B------:R-:W-:Y:S01]  /*6a10*/  HADD2.F32 R3, -RZ, R82.H1_H1 ;  /* 0x30000052ff037230 */ /* 0x000fe20000004100 */
[----:B------:R-:W-:Y:S01]  /*6a20*/  F2FP.F16.F32.PACK_AB R16, R17, R16 ;  /* 0x000000101110723e */ /* 0x000fe200000000ff */
[----:B------:R-:W-:Y:S01]  /*6a30*/  HADD2.F32 R5, -RZ, R83.H1_H1 ;  /* 0x30000053ff057230 */ /* 0x000fe20000004100 */
[----:B------:R-:W-:Y:S01]  /*6a40*/  F2FP.F16.F32.PACK_AB R17, R23, R18 ;  /* 0x000000121711723e */ /* 0x000fe200000000ff */
[----:B------:R-:W-:Y:S01]  /*6a50*/  FFMA R31, R49, R0, R31 ;  /* 0x00000000311f7223 */ /* 0x000fe2000000001f */
[----:B------:R-:W-:Y:S01]  /*6a60*/  FMUL R35, R47, R35 ;  /* 0x000000232f237220 */ /* 0x000fe20000400000 */
[----:B------:R-:W-:Y:S01]  /*6a70*/  F2FP.F16.F32.PACK_AB R18, R21, R20 ;  /* 0x000000141512723e */ /* 0x000fe200000000ff */
[----:B------:R-:W-:Y:S01]  /*6a80*/  FFMA R28, R49, R2, R28 ;  /* 0x00000002311c7223 */ /* 0x000fe2000000001c */
[----:B------:R-:W-:Y:S01]  /*6a90*/  F2FP.F16.F32.PACK_AB R19, R27, R22 ;  /* 0x000000161b13723e */ /* 0x000fe200000000ff */
[C---:B------:R-:W-:Y:S01]  /*6aa0*/  FFMA R29, R49.reuse, R3, R29 ;  /* 0x00000003311d7223 */ /* 0x040fe2000000001d */
[C---:B------:R-:W-:Y:S01]  /*6ab0*/  FFMA R30, R49.reuse, R4, R30 ;  /* 0x00000004311e7223 */ /* 0x040fe2000000001e */
[----:B------:R-:W-:Y:S01]  /*6ac0*/  FFMA R35, R49, R5, R35 ;  /* 0x0000000531237223 */ /* 0x000fe20000000023 */
[----:B------:R-:W-:Y:S01]  /*6ad0*/  F2FP.F16.F32.PACK_AB R24, R25, R24 ;  /* 0x000000181918723e */ /* 0x000fe200000000ff */
[----:B------:R1:W-:Y:S01]  /*6ae0*/  STS.128 [R102+0x20], R16 ;  /* 0x0000201066007388 */ /* 0x0003e20000000c00 */
[----:B------:R-:W-:Y:S02]  /*6af0*/  F2FP.F16.F32.PACK_AB R25, R31, R26 ;  /* 0x0000001a1f19723e */ /* 0x000fe400000000ff */
[----:B------:R-:W-:Y:S02]  /*6b00*/  F2FP.F16.F32.PACK_AB R26, R29, R28 ;  /* 0x0000001c1d1a723e */ /* 0x000fe400000000ff */
[----:B------:R-:W-:Y:S05]  /*6b10*/  F2FP.F16.F32.PACK_AB R27, R35, R30 ;  /* 0x0000001e231b723e */ /* 0x000fea00000000ff */
[----:B------:R1:W-:Y:S01]  /*6b20*/  STS.128 [R110+0x30], R24 ;  /* 0x000030186e007388 */ /* 0x0003e20000000c00 */
[----:B------:R-:W-:Y:S01]  /*6b30*/  @!PT LDS RZ, [RZ] ;  /* 0x00000000fffff984 */ /* 0x000fe20000000800 */
[----:B------:R-:W-:Y:S01]  /*6b40*/  @!PT LDS RZ, [RZ] ;  /* 0x00000000fffff984 */ /* 0x000fe20000000800 */
[----:B------:R-:W-:Y:S01]  /*6b50*/  @!PT LDS RZ, [RZ] ;  /* 0x00000000fffff984 */ /* 0x000fe20000000800 */
[----:B------:R-:W-:Y:S01]  /*6b60*/  @!PT LDS RZ, [RZ] ;  /* 0x00000000fffff984 */ /* 0x000fe20000000800 */
[----:B------:R2:W-:Y:S07]  /*6b70*/  MEMBAR.ALL.CTA ;  /* 0x0000000000007992 */ /* 0x0005ee0000008000 */
[----:B--2---:R-:W2:Y:S02]  /*6b80*/  FENCE.VIEW.ASYNC.S ;  /* 0x00000000000073c6 */ /* 0x004ea40000000000 */
[----:B--2---:R-:W-:Y:S06]  /*6b90*/  BAR.SYNC.DEFER_BLOCKING 0x1, 0x80 ;  /* 0x0042000000007b1d */ /* 0x004fec0000010000 */
[----:B------:R-:W-:Y:S05]  /*6ba0*/  @P0 BRA `(.L_x_118) ;  /* 0x0000000000280947 */ /* 0x000fea0003800000 */
[----:B------:R-:W-:Y:S02]  /*6bb0*/  UIADD3 UR4, UPT, UPT, UR48, 0x200, URZ ;  /* 0x0000020030047890 */ /* 0x000fe4000fffe0ff */
[----:B------:R-:W-:Y:S01]  /*6bc0*/  UIADD3 UR6, UP0, UPT, UR52, 0x680, URZ ;  /* 0x0000068034067890 */ /* 0x000fe2000ff1e0ff */
[----:B------:R-:W-:Y:S03]  /*6bd0*/  UMOV UR43, UR36 ;  /* 0x00000024002b7c82 */ /* 0x000fe60008000000 */
[----:B------:R-:W-:Y:S01]  /*6be0*/  MOV R97, UR4 ;  /* 0x0000000400617c02 */ /* 0x000fe20008000f00 */
[----:B------:R-:W-:Y:S03]  /*6bf0*/  UIADD3.X UR7, UPT, UPT, URZ, UR53, URZ, UP0, !UPT ;  /* 0x00000035ff077290 */ /* 0x000fe600087fe4ff */
[----:B------:R-:W-:Y:S11]  /*6c00*/  R2UR UR40, R97 ;  /* 0x00000000612872ca */ /* 0x000ff600000e0000 */
[----:B------:R-:W-:Y:S02]  /*6c10*/  @!UPT UIADD3 URZ, UPT, UPT, URZ, URZ, URZ ;  /* 0x000000fffffff290 */ /* 0x000fe4000fffe0ff */
[----:B------:R2:W-:Y:S01]  /*6c20*/  UTMASTG.3D [UR40], [UR6] ;  /* 0x00000028060073b5 */ /* 0x0005e20008010000 */
[----:B------:R0:W-:Y:S01]  /*6c30*/  UTMACMDFLUSH ;  /* 0x00000000000079b7 */ /* 0x0001e20000000000 */
[----:B--2---:R-:W-:Y:S04]  /*6c40*/  DEPBAR.LE SB0, 0x1 ;  /* 0x000080400000791a */ /* 0x004fe80000000000 */
.L_x_118:
[----:B------:R-:W-:Y:S05]  /*6c50*/  BSYNC.RECONVERGENT B0 ;  /* 0x0000000000007941 */ /* 0x000fea0003800200 */
.L_x_117:
[----:B------:R-:W-:Y:S01]  /*6c60*/  BAR.SYNC.DEFER_BLOCKING 0x1, 0x80 ;  /* 0x0042000000007b1d */ /* 0x000fe20000010000 */
[----:B------:R-:W-:Y:S01]  /*6c70*/  ISETP.NE.AND P1, PT, R111, RZ, PT ;  /* 0x000000ff6f00720c */ /* 0x000fe20003f25270 */
[----:B------:R-:W-:Y:S01]  /*6c80*/  UISETP.NE.AND UP0, UPT, UR49, URZ, UPT ;  /* 0x000000ff3100728c */ /* 0x000fe2000bf05270 */
[----:B------:R-:W-:Y:S11]  /*6c90*/  LEA R2, R60, UR48, 0x3 ;  /* 0x000000303c027c11 */ /* 0x000ff6000f8e18ff */
[----:B------:R-:W-:Y:S01]  /*6ca0*/  @P1 SHF.L.U32 R3, R101, 0x1f, RZ ;  /* 0x0000001f65031819 */ /* 0x000fe200000006ff */
[----:B------:R-:W-:Y:S06]  /*6cb0*/  BRA.U !UP0, `(.L_x_119) ;  /* 0x0000000108247547 */ /* 0x000fec000b800000 */
[----:B------:R-:W-:Y:S01]  /*6cc0*/  IMAD.U32 R4, RZ, RZ, UR51 ;  /* 0x00000033ff047e24 */ /* 0x000fe2000f8e00ff */
[----:B------:R-:W-:Y:S01]  /*6cd0*/  MOV R0, UR37 ;  /* 0x0000002500007c02 */ /* 0x000fe20008000f00 */
[----:B------:R-:W-:Y:S03]  /*6ce0*/  UIADD3 UR51, UPT, UPT, UR51, 0x1, URZ ;  /* 0x0000000133337890 */ /* 0x000fe6000fffe0ff */
[----:B------:R-:W-:Y:S01]  /*6cf0*/  @P1 LEA R4, R4, UR48, 0x3 ;  /* 0x0000003004041c11 */ /* 0x000fe2000f8e18ff */
[----:B------:R-:W-:Y:S04]  /*6d00*/  UISETP.NE.AND UP0, UPT, UR51, 0x4, UPT ;  /* 0x000000043300788c */ /* 0x000fe8000bf05270 */
[----:B------:R-:W-:Y:S01]  /*6d10*/  @P1 VIADD R4, R4, 0x70 ;  /* 0x0000007004041836 */ /* 0x000fe20000000000 */
[----:B------:R-:W-:Y:S04]  /*6d20*/  USEL UR51, UR51, URZ, UP0 ;  /* 0x000000ff33337287 */ /* 0x000fe80008000000 */
[----:B------:R-:W-:Y:S04]  /*6d30*/  @P1 PRMT R0, R0, 0x654, R4 ;  /* 0x0000065400001816 */ /* 0x000fe80000000004 */
[----:B------:R2:W-:Y:S04]  /*6d40*/  @P1 SYNCS.ARRIVE.TRANS64.RED.A1T0 RZ, [R0+URZ], RZ ;  /* 0x000000ff00ff19a7 */ /* 0x0005e800081004ff */
.L_x_119:
[----:B------:R-:W4:Y:S01]  /*6d50*/  @P1 SYNCS.PHASECHK.TRANS64.TRYWAIT P0, [R2+URZ+0x50], R3 ;  /* 0x00005003020015a7 */ /* 0x000f2200080011ff */
[----:B------:R-:W-:Y:S01]  /*6d60*/  BSSY B1, `(.L_x_120) ;  /* 0x0000016000017945 */ /* 0x000fe20003800000 */
[----:B----4-:R-:W-:Y:S03]  /*6d70*/  @P1 SEL R61, RZ, 0x1, !P0 ;  /* 0x00000001ff3d1807 */ /* 0x010fe60004000000 */
[----:B------:R-:W-:Y:S05]  /*6d80*/  @!P1 BRA `(.L_x_121) ;  /* 0x00000000004c9947 */ /* 0x000fea0003800000 */
[----:B------:R-:W-:Y:S01]  /*6d90*/  ISETP.NE.AND P0, PT, R61, RZ, PT ;  /* 0x000000ff3d00720c */ /* 0x000fe20003f05270 */
[----:B------:R-:W-:Y:S01]  /*6da0*/  BSSY B0, `(.L_x_122) ;  /* 0x000000b000007945 */ /* 0x000fe20003800000 */
[----:B------:R-:W-:Y:S11]  /*6db0*/  ISETP.NE.AND P1, PT, R62, RZ, PT ;  /* 0x000000ff3e00720c */ /* 0x000ff60003f25270 */
[----:B------:R-:W-:Y:S02]  /*6dc0*/  @!UPT UIADD3 URZ, UPT, UPT, URZ, URZ, URZ ;  /* 0x000000fffffff290 */ /* 0x000fe4000fffe0ff */
[C---:B------:R-:W-:Y:S01]  /*6dd0*/  @P1 IMAD R6, R60.reuse, 0x2000, R104 ;  /* 0x000020003c061824 */ /* 0x040fe200078e0268 */
[C---:B------:R-:W-:Y:S01]  /*6de0*/  @P1 LEA R4, R60.reuse, R102, 0xd ;  /* 0x000000663c041211 */ /* 0x040fe200078e68ff */
[C---:B------:R-:W-:Y:S02]  /*6df0*/  @P1 IMAD R5, R60.reuse, 0x2000, R103 ;  /* 0x000020003c051824 */ /* 0x040fe400078e0267 */
[----:B------:R-:W-:Y:S01]  /*6e00*/  @P1 IMAD R3, R60, 0x2000, R110 ;  /* 0x000020003c031824 */ /* 0x000fe200078e026e */
[----:B------:R-:W-:Y:S06]  /*6e10*/  @P0 BRA `(.L_x_123) ;  /* 0x00000000000c0947 */ /* 0x000fec0003800000 */
[----:B--2---:R-:W-:Y:S04]  /*6e20*/  SHF.L.U32 R0, R101, 0x1f, RZ ;  /* 0x0000001f65007819 */ /* 0x004fe800000006ff */
[----:B------:R-:W2:Y:S02]  /*6e30*/  SYNCS.PHASECHK.TRANS64.TRYWAIT P0, [R2+URZ+0x50], R0 ;  /* 0x00005000020075a7 */ /* 0x000ea400080011ff */
[----:B--2---:R-:W-:Y:S05]  /*6e40*/  @!P0 BRA `(.L_x_124) ;  /* 0x0000003000c88947 */ /* 0x004fea0003800000 */
.L_x_123:
[----:B------:R-:W-:Y:S05]  /*6e50*/  BSYNC B0 ;  /* 0x0000000000007941 */ /* 0x000fea0003800000 */
.L_x_122:
[----:B------:R-:W-:Y:S02]  /*6e60*/  ISETP.NE.AND P0, PT, R62, RZ, PT ;  /* 0x000000ff3e00720c */ /* 0x000fe40003f05270 */
[----:B------:R-:W-:Y:S11]  /*6e70*/  IADD3 R60, PT, PT, R60, 0x1, RZ ;  /* 0x000000013c3c7810 */ /* 0x000ff60007ffe0ff */
[----:B------:R4:W1:Y:S04]  /*6e80*/  @P0 LDS.128 R56, [R6] ;  /* 0x0000000006380984 */ /* 0x0008680000000c00 */
[----:B------:R4:W1:Y:S04]  /*6e90*/  @P0 LDS.128 R64, [R5+0x10] ;  /* 0x0000100005400984 */ /* 0x0008680000000c00 */
[----:B------:R4:W1:Y:S04]  /*6ea0*/  @P0 LDS.128 R72, [R4+0x20] ;  /* 0x0000200004480984 */ /* 0x0008680000000c00 */
[----:B------:R4:W1:Y:S02]  /*6eb0*/  @P0 LDS.128 R80, [R3+0x30] ;  /* 0x0000300003500984 */ /* 0x0008640000000c00 */
.L_x_121:
[----:B------:R-:W-:Y:S05]  /*6ec0*/  BSYNC B1 ;  /* 0x0000000000017941 */ /* 0x000fea0003800000 */
.L_x_120:
[----:B--2---:R-:W-:Y:S05]  /*6ed0*/  VIADD R0, R48, 0x20 ;  /* 0x0000002030007836 */ /* 0x004fea0000000000 */
[----:B------:R-:W-:Y:S04]  /*6ee0*/  SHF.R.U32.HI R0, RZ, 0x15, R0 ;  /* 0x00000015ff007819 */ /* 0x000fe80000011600 */
[----:B------:R-:W-:Y:S11]  /*6ef0*/  LOP3.LUT P0, RZ, R0, 0x3, R96, 0x48, !PT ;  /* 0x0000000300ff7812 */ /* 0x000ff60007804860 */
[----:B------:R-:W-:Y:S02]  /*6f00*/  @!UPT UIADD3 URZ, UPT, UPT, URZ, URZ, URZ ;  /* 0x000000fffffff290 */ /* 0x000fe4000fffe0ff */
[----:B------:R-:W-:Y:S05]  /*6f10*/  @!P0 BRA `(.L_x_125) ;  /* 0x0000000000408947 */ /* 0x000fea0003800000 */
[----:B------:R-:W2:Y:S01]  /*6f20*/  LDCU.64 UR8, c[0x4][0x70] ;  /* 0x01000e00ff0877ac */ /* 0x000ea20008000a00 */
[----:B----4-:R-:W-:Y:S01]  /*6f30*/  MOV R3, 0x0 ;  /* 0x0000000000037802 */ /* 0x010fe20000000f00 */
[----:B------:R-:W-:Y:S02]  /*6f40*/  HFMA2 R12, -RZ, RZ, 0, 5.9604644775390625e-08 ;  /* 0x00000001ff0c7431 */ /* 0x000fe400000001ff */
[----:B-1----:R-:W-:Y:S02]  /*6f50*/  IMAD.MOV.U32 R8, RZ, RZ, 0x192 ;  /* 0x00000192ff087424 */ /* 0x002fe400078e00ff */
[----:B------:R-:W-:Y:S01]  /*6f60*/  IMAD.MOV.U32 R13, RZ, RZ, RZ ;  /* 0x000000ffff0d7224 */ /* 0x000fe200078e00ff */
[----:B------:R-:W1:Y:S01]  /*6f70*/  LDCU.64 UR6, c[0x4][0x78] ;  /* 0x01000f00ff0677ac */ /* 0x000e620008000a00 */
[----:B------:R-:W4:Y:S01]  /*6f80*/  LDC.64 R2, c[0x4][R3] ;  /* 0x0100000003027b82 */ /* 0x000f220000000a00 */
[----:B------:R-:W5:Y:S01]  /*6f90*/  LDCU.64 UR4, c[0x4][0x10] ;  /* 0x01000200ff0477ac */ /* 0x000f620008000a00 */
[----:B--2---:R-:W-:Y:S01]  /*6fa0*/  MOV R5, UR9 ;  /* 0x0000000900057c02 */ /* 0x004fe20008000f00 */
[----:B------:R-:W-:Y:S01]  /*6fb0*/  IMAD.U32 R4, RZ, RZ, UR8 ;  /* 0x00000008ff047e24 */ /* 0x000fe2000f8e00ff */
[----:B-1----:R-:W-:Y:S01]  /*6fc0*/  MOV R7, UR7 ;  /* 0x0000000700077c02 */ /* 0x002fe20008000f00 */
[----:B------:R-:W-:Y:S01]  /*6fd0*/  IMAD.U32 R6, RZ, RZ, UR6 ;  /* 0x00000006ff067e24 */ /* 0x000fe2000f8e00ff */
[----:B-----5:R-:W-:Y:S01]  /*6fe0*/  MOV R11, UR5 ;  /* 0x00000005000b7c02 */ /* 0x020fe20008000f00 */
[----:B------:R-:W-:Y:S02]  /*6ff0*/  IMAD.U32 R10, RZ, RZ, UR4 ;  /* 0x00000004ff0a7e24 */ /* 0x000fe4000f8e00ff */
[----:B------:R-:W-:Y:S07]  /*7000*/  LEPC R20, `(.L_x_125) ;  /* 0x000000001014794e */ /* 0x000fee0000000000 */
[----:B---34-:R-:W-:Y:S05]  /*7010*/  CALL.ABS.NOINC R2 ;  /* 0x0000000002007343 */ /* 0x018fea0003c00000 */
.L_x_125:
[----:B------:R-:W-:Y:S05]  /*7020*/  WARPSYNC.ALL ;  /* 0x0000000000007948 */ /* 0x000fea0003800000 */
[----:B------:R-:W-:Y:S01]  /*7030*/  R2UR UR4, R48 ;  /* 0x00000000300472ca */ /* 0x000fe200000e0000 */
[--C-:B-1--4-:R-:W-:Y:S01]  /*7040*/  HADD2.F32 R3, -RZ, R56.reuse.H0_H0 ;  /* 0x20000038ff037230 */ /* 0x112fe20000004100 */
[----:B------:R-:W-:Y:S01]  /*7050*/  ISETP.NE.AND P6, PT, R111, RZ, PT ;  /* 0x000000ff6f00720c */ /* 0x000fe20003fc5270 */
[--C-:B------:R-:W-:Y:S01]  /*7060*/  HADD2.F32 R51, -RZ, R57.reuse.H1_H1 ;  /* 0x30000039ff337230 */ /* 0x100fe20000004100 */
[----:B------:R-:W-:Y:S01]  /*7070*/  MOV R50, UR51 ;  /* 0x0000003300327c02 */ /* 0x000fe20008000f00 */
[----:B------:R-:W-:Y:S01]  /*7080*/  BSSY.RECONVERGENT B0, `(.L_x_126) ;  /* 0x000008c000007945 */ /* 0x000fe20003800200 */
[----:B------:R-:W-:Y:S02]  /*7090*/  MOV R63, UR37 ;  /* 0x00000025003f7c02 */ /* 0x000fe40008000f00 */
[----:B------:R-:W-:Y:S05]  /*70a0*/  ISETP.NE.AND P0, PT, R106, RZ, PT ;  /* 0x000000ff6a00720c */ /* 0x000fea0003f05270 */
[----:B------:R-:W1:Y:S02]  /*70b0*/  LDTM.x32 R4, tmem[UR4+0x20] ;  /* 0x00002004000479ee */ /* 0x000e6400082c0000 */
[----:B------:R-:W-:Y:S04]  /*70c0*/  @P6 LEA R50, R50, UR48, 0x3 ;  /* 0x0000003032326c11 */ /* 0x000fe8000f8e18ff */
[----:B------:R-:W-:Y:S04]  /*70d0*/  @P6 IADD3 R50, PT, PT, R50, 0x70, RZ ;  /* 0x0000007032326810 */ /* 0x000fe80007ffe0ff */
[----:B------:R-:W-:Y:S01]  /*70e0*/  @P6 PRMT R63, R63, 0x654, R50 ;  /* 0x000006543f3f6816 */ /* 0x000fe20000000032 */
[----:B------:R-:W-:Y:S02]  /*70f0*/  HADD2.F32 R50, -RZ, R57.H0_H0 ;  /* 0x20000039ff327230 */ /* 0x000fe40000004100 */
[C---:B-1----:R-:W-:Y:S01]  /*7100*/  FMUL R0, R47.reuse, R4 ;  /* 0x000000042f007220 */ /* 0x042fe20000400000 */
[----:B------:R-:W-:Y:S02]  /*7110*/  HADD2.F32 R4, -RZ, R56.H1_H1 ;  /* 0x30000038ff047230 */ /* 0x000fe40000004100 */
[C---:B------:R-:W-:Y:S01]  /*7120*/  FMUL R2, R47.reuse, R5 ;  /* 0x000000052f027220 */ /* 0x040fe20000400000 */
[----:B------:R-:W-:Y:S01]  /*7130*/  FMUL R7, R47, R7 ;  /* 0x000000072f077220 */ /* 0x000fe20000400000 */
[----:B------:R-:W-:Y:S01]  /*7140*/  FFMA R0, R49, R3, R0 ;  /* 0x0000000331007223 */ /* 0x000fe20000000000 */
[----:B------:R-:W-:Y:S01]  /*7150*/  FMUL R3, R47, R6 ;  /* 0x000000062f037220 */ /* 0x000fe20000400000 */
[----:B------:R-:W-:Y:S01]  /*7160*/  FFMA R2, R49, R4, R2 ;  /* 0x0000000431027223 */ /* 0x000fe20000000002 */
[C---:B------:R-:W-:Y:S01]  /*7170*/  FMUL R4, R47.reuse, R8 ;  /* 0x000000082f047220 */ /* 0x040fe20000400000 */
[----:B------:R-:W-:Y:S01]  /*7180*/  FMUL R8, R47, R12 ;  /* 0x0000000c2f087220 */ /* 0x000fe20000400000 */
[----:B------:R-:W-:Y:S01]  /*7190*/  FFMA R3, R49, R50, R3 ;  /* 0x0000003231037223 */ /* 0x000fe20000000003 */
[C---:B------:R-:W-:Y:S01]  /*71a0*/  FMUL R12, R47.reuse, R16 ;  /* 0x000000102f0c7220 */ /* 0x040fe20000400000 */
[C---:B------:R-:W-:Y:S01]  /*71b0*/  FMUL R16, R47.reuse, R20 ;  /* 0x000000142f107220 */ /* 0x040fe20000400000 */
[C---:B------:R-:W-:Y:S01]  /*71c0*/  FMUL R20, R47.reuse, R24 ;  /* 0x000000182f147220 */ /* 0x040fe20000400000 */
[C---:B------:R-:W-:Y:S01]  /*71d0*/  FMUL R24, R47.reuse, R28 ;  /* 0x0000001c2f187220 */ /* 0x040fe20000400000 */
[C---:B------:R-:W-:Y:S01]  /*71e0*/  FMUL R28, R47.reuse, R32 ;  /* 0x000000202f1c7220 */ /* 0x040fe20000400000 */
[--C-:B------:R-:W-:Y:S01]  /*71f0*/  HADD2.F32 R32, -RZ, R58.reuse.H0_H0 ;  /* 0x2000003aff207230 */ /* 0x100fe20000004100 */
[----:B------:R-:W-:Y:S01]  /*7200*/  F2FP.F16.F32.PACK_AB R52, R2, R0 ;  /* 0x000000000234723e */ /* 0x000fe200000000ff */
[----:B------:R-:W-:Y:S02]  /*7210*/  HADD2.F32 R0, -RZ, R58.H1_H1 ;  /* 0x3000003aff007230 */ /* 0x000fe40000004100 */
[----:B------:R-:W-:Y:S01]  /*7220*/  FMUL R5, R47, R9 ;  /* 0x000000092f057220 */ /* 0x000fe20000400000 */
[--C-:B------:R-:W-:Y:S02]  /*7230*/  HADD2.F32 R2, -RZ, R59.reuse.H0_H0 ;  /* 0x2000003bff027230 */ /* 0x100fe40000004100 */
[C---:B------:R-:W-:Y:S01]  /*7240*/  FFMA R7, R49.reuse, R51, R7 ;  /* 0x0000003331077223 */ /* 0x040fe20000000007 */
[C---:B------:R-:W-:Y:S01]  /*7250*/  FFMA R4, R49.reuse, R32, R4 ;  /* 0x0000002031047223 */ /* 0x040fe20000000004 */
[----:B------:R-:W-:Y:S02]  /*7260*/  HADD2.F32 R32, -RZ, R59.H1_H1 ;  /* 0x3000003bff207230 */ /* 0x000fe40000004100 */
[----:B------:R-:W-:Y:S01]  /*7270*/  FFMA R5, R49, R0, R5 ;  /* 0x0000000031057223 */ /* 0x000fe20000000005 */
[--C-:B------:R-:W-:Y:S01]  /*7280*/  HADD2.F32 R0, -RZ, R64.reuse.H0_H0 ;  /* 0x20000040ff007230 */ /* 0x100fe20000004100 */
[----:B------:R-:W-:Y:S01]  /*7290*/  F2FP.F16.F32.PACK_AB R53, R7, R3 ;  /* 0x000000030735723e */ /* 0x000fe200000000ff */
[----:B------:R-:W-:Y:S01]  /*72a0*/  FMUL R6, R47, R10 ;  /* 0x0000000a2f067220 */ /* 0x000fe20000400000 */
[--C-:B------:R-:W-:Y:S01]  /*72b0*/  HADD2.F32 R3, -RZ, R65.reuse.H0_H0 ;  /* 0x20000041ff037230 */ /* 0x100fe20000004100 */
[----:B------:R-:W-:Y:S01]  /*72c0*/  F2FP.F16.F32.PACK_AB R54, R5, R4 ;  /* 0x000000040536723e */ /* 0x000fe200000000ff */
[----:B------:R-:W-:Y:S01]  /*72d0*/  FMUL R11, R47, R11 ;  /* 0x0000000b2f0b7220 */ /* 0x000fe20000400000 */
[----:B------:R-:W-:Y:S01]  /*72e0*/  FFMA R6, R49, R2, R6 ;  /* 0x0000000231067223 */ /* 0x000fe20000000006 */
[----:B------:R-:W-:Y:S02]  /*72f0*/  HADD2.F32 R2, -RZ, R64.H1_H1 ;  /* 0x30000040ff027230 */ /* 0x000fe40000004100 */
[----:B------:R-:W-:Y:S01]  /*7300*/  FMUL R9, R47, R13 ;  /* 0x0000000d2f097220 */ /* 0x000fe20000400000 */
[C---:B------:R-:W-:Y:S01]  /*7310*/  FFMA R11, R49.reuse, R32, R11 ;  /* 0x00000020310b7223 */ /* 0x040fe2000000000b */
[----:B------:R-:W-:Y:S01]  /*7320*/  FFMA R8, R49, R0, R8 ;  /* 0x0000000031087223 */ /* 0x000fe20000000008 */
[C---:B------:R-:W-:Y:S01]  /*7330*/  FMUL R10, R47.reuse, R14 ;  /* 0x0000000e2f0a7220 */ /* 0x040fe20000400000 */
[----:B------:R-:W-:Y:S02]  /*7340*/  HADD2.F32 R0, -RZ, R65.H1_H1 ;  /* 0x30000041ff007230 */ /* 0x000fe40000004100 */
[----:B------:R-:W-:Y:S01]  /*7350*/  FMUL R15, R47, R15 ;  /* 0x0000000f2f0f7220 */ /* 0x000fe20000400000 */
[C---:B------:R-:W-:Y:S01]  /*7360*/  FFMA R9, R49.reuse, R2, R9 ;  /* 0x0000000231097223 */ /* 0x040fe20000000009 */
[C---:B------:R-:W-:Y:S01]  /*7370*/  FFMA R10, R49.reuse, R3, R10 ;  /* 0x00000003310a7223 */ /* 0x040fe2000000000a */
[--C-:B------:R-:W-:Y:S02]  /*7380*/  HADD2.F32 R2, -RZ, R66.reuse.H0_H0 ;  /* 0x20000042ff027230 */ /* 0x100fe40000004100 */
[----:B------:R-:W-:Y:S01]  /*7390*/  FFMA R15, R49, R0, R15 ;  /* 0x00000000310f7223 */ /* 0x000fe2000000000f */
[----:B------:R-:W-:Y:S02]  /*73a0*/  HADD2.F32 R3, -RZ, R66.H1_H1 ;  /* 0x30000042ff037230 */ /* 0x000fe40000004100 */
[C---:B------:R-:W-:Y:S01]  /*73b0*/  FMUL R13, R47.reuse, R17 ;  /* 0x000000112f0d7220 */ /* 0x040fe20000400000 */
[--C-:B------:R-:W-:Y:S02]  /*73c0*/  HADD2.F32 R0, -RZ, R67.reuse.H0_H0 ;  /* 0x20000043ff007230 */ /* 0x100fe40000004100 */
[----:B------:R-:W-:Y:S01]  /*73d0*/  FMUL R14, R47, R18 ;  /* 0x000000122f0e7220 */ /* 0x000fe20000400000 */
[C---:B------:R-:W-:Y:S01]  /*73e0*/  FFMA R12, R49.reuse, R2, R12 ;  /* 0x00000002310c7223 */ /* 0x040fe2000000000c */
[C---:B------:R-:W-:Y:S01]  /*73f0*/  FFMA R13, R49.reuse, R3, R13 ;  /* 0x00000003310d7223 */ /* 0x040fe2000000000d */
[----:B------:R-:W-:Y:S02]  /*7400*/  HADD2.F32 R2, -RZ, R67.H1_H1 ;  /* 0x30000043ff027230 */ /* 0x000fe40000004100 */
[----:B------:R-:W-:Y:S01]  /*7410*/  FFMA R14, R49, R0, R14 ;  /* 0x00000000310e7223 */ /* 0x000fe2000000000e */
[C---:B------:R-:W-:Y:S01]  /*7420*/  FMUL R19, R47.reuse, R19 ;  /* 0x000000132f137220 */ /* 0x040fe20000400000 */
[--C-:B------:R-:W-:Y:S02]  /*7430*/  HADD2.F32 R0, -RZ, R72.reuse.H0_H0 ;  /* 0x20000048ff007230 */ /* 0x100fe40000004100 */
[----:B------:R-:W-:Y:S01]  /*7440*/  FMUL R17, R47, R21 ;  /* 0x000000152f117220 */ /* 0x000fe20000400000 */
[--C-:B------:R-:W-:Y:S02]  /*7450*/  HADD2.F32 R3, -RZ, R73.reuse.H0_H0 ;  /* 0x20000049ff037230 */ /* 0x100fe40000004100 */
[C---:B------:R-:W-:Y:S01]  /*7460*/  FFMA R19, R49.reuse, R2, R19 ;  /* 0x0000000231137223 */ /* 0x040fe20000000013 */
[----:B------:R-:W-:Y:S02]  /*7470*/  HADD2.F32 R2, -RZ, R72.H1_H1 ;  /* 0x30000048ff027230 */ /* 0x000fe40000004100 */
        /* <DEDUP_REMOVED lines=9> */
[----:B------:R-:W-:Y:S01]  /*7510*/  FMUL R21, R47, R25 ;  /* 0x000000192f157220 */ /* 0x000fe20000400000 */
[----:B------:R-:W-:Y:S01]  /*7520*/  F2FP.F16.F32.PACK_AB R55, R11, R6 ;  /* 0x000000060b37723e */ /* 0x000fe200000000ff */
[--C-:B------:R-:W-:Y:S02]  /*7530*/  HADD2.F32 R3, -RZ, R75.reuse.H0_H0 ;  /* 0x2000004bff037230 */ /* 0x100fe40000004100 */
[----:B------:R-:W-:Y:S01]  /*7540*/  FMUL R22, R47, R26 ;  /* 0x0000001a2f167220 */ /* 0x000fe20000400000 */
[C---:B------:R-:W-:Y:S01]  /*7550*/  FFMA R20, R49.reuse, R2, R20 ;  /* 0x0000000231147223 */ /* 0x040fe20000000014 */
[C---:B------:R-:W-:Y:S01]  /*7560*/  FFMA R21, R49.reuse, R0, R21 ;  /* 0x0000000031157223 */ /* 0x040fe20000000015 */
[----:B------:R1:W-:Y:S01]  /*7570*/  STS.128 [R104+0x2000], R52 ;  /* 0x0020003468007388 */ /* 0x0003e20000000c00 */
[----:B------:R-:W-:Y:S02]  /*7580*/  HADD2.F32 R0, -RZ, R75.H1_H1 ;  /* 0x3000004bff007230 */ /* 0x000fe40000004100 */
[----:B------:R-:W-:Y:S01]  /*7590*/  FFMA R22, R49, R3, R22 ;  /* 0x0000000331167223 */ /* 0x000fe20000000016 */
[----:B------:R-:W-:Y:S01]  /*75a0*/  FMUL R27, R47, R27 ;  /* 0x0000001b2f1b7220 */ /* 0x000fe20000400000 */
[--C-:B------:R-:W-:Y:S01]  /*75b0*/  HADD2.F32 R2, -RZ, R80.reuse.H0_H0 ;  /* 0x20000050ff027230 */ /* 0x100fe20000004100 */
[----:B------:R-:W-:Y:S01]  /*75c0*/  F2FP.F16.F32.PACK_AB R8, R9, R8 ;  /* 0x000000080908723e */ /* 0x000fe200000000ff */
[----:B------:R-:W-:Y:S01]  /*75d0*/  HADD2.F32 R3, -RZ, R80.H1_H1 ;  /* 0x30000050ff037230 */ /* 0x000fe20000004100 */
[----:B------:R-:W-:Y:S01]  /*75e0*/  F2FP.F16.F32.PACK_AB R9, R15, R10 ;  /* 0x0000000a0f09723e */ /* 0x000fe200000000ff */
[----:B------:R-:W-:Y:S01]  /*75f0*/  FMUL R25, R47, R29 ;  /* 0x0000001d2f197220 */ /* 0x000fe20000400000 */
[--C-:B------:R-:W-:Y:S01]  /*7600*/  HADD2.F32 R4, -RZ, R81.reuse.H0_H0 ;  /* 0x20000051ff047230 */ /* 0x100fe20000004100 */
[----:B------:R-:W-:Y:S01]  /*7610*/  F2FP.F16.F32.PACK_AB R10, R13, R12 ;  /* 0x0000000c0d0a723e */ /* 0x000fe200000000ff */
[----:B------:R-:W-:Y:S01]  /*7620*/  FMUL R26, R47, R30 ;  /* 0x0000001e2f1a7220 */ /* 0x000fe20000400000 */
[----:B------:R-:W-:Y:S01]  /*7630*/  F2FP.F16.F32.PACK_AB R11, R19, R14 ;  /* 0x0000000e130b723e */ /* 0x000fe200000000ff */
[C---:B------:R-:W-:Y:S01]  /*7640*/  FFMA R27, R49.reuse, R0, R27 ;  /* 0x00000000311b7223 */ /* 0x040fe2000000001b */
[C---:B------:R-:W-:Y:S01]  /*7650*/  FFMA R24, R49.reuse, R2, R24 ;  /* 0x0000000231187223 */ /* 0x040fe20000000018 */
[----:B------:R-:W-:Y:S02]  /*7660*/  HADD2.F32 R0, -RZ, R81.H1_H1 ;  /* 0x30000051ff007230 */ /* 0x000fe40000004100 */
[----:B------:R-:W-:Y:S01]  /*7670*/  FFMA R25, R49, R3, R25 ;  /* 0x0000000331197223 */ /* 0x000fe20000000019 */
[----:B------:R1:W-:Y:S01]  /*7680*/  STS.128 [R103+0x2010], R8 ;  /* 0x0020100867007388 */ /* 0x0003e20000000c00 */
[----:B------:R-:W-:Y:S01]  /*7690*/  FMUL R31, R47, R31 ;  /* 0x0000001f2f1f7220 */ /* 0x000fe20000400000 */
[--C-:B------:R-:W-:Y:S02]  /*76a0*/  HADD2.F32 R2, -RZ, R82.reuse.H0_H0 ;  /* 0x20000052ff027230 */ /* 0x100fe40000004100 */
[----:B------:R-:W-:Y:S01]  /*76b0*/  FFMA R26, R49, R4, R26 ;  /* 0x00000004311a7223 */ /* 0x000fe2000000001a */
[----:B------:R-:W-:Y:S02]  /*76c0*/  HADD2.F32 R3, -RZ, R82.H1_H1 ;  /* 0x30000052ff037230 */ /* 0x000fe40000004100 */
[----:B------:R-:W-:Y:S01]  /*76d0*/  FMUL R29, R47, R33 ;  /* 0x000000212f1d7220 */ /* 0x000fe20000400000 */
[--C-:B------:R-:W-:Y:S01]  /*76e0*/  HADD2.F32 R4, -RZ, R83.reuse.H0_H0 ;  /* 0x20000053ff047230 */ /* 0x100fe20000004100 */
[----:B------:R-:W-:Y:S01]  /*76f0*/  F2FP.F16.F32.PACK_AB R16, R17, R16 ;  /* 0x000000101110723e */ /* 0x000fe200000000ff */
[----:B------:R-:W-:Y:S01]  /*7700*/  FMUL R30, R47, R34 ;  /* 0x000000222f1e7220 */ /* 0x000fe20000400000 */
        /* <DEDUP_REMOVED lines=14> */
[----:B------:R-:W-:Y:S02]  /*77f0*/  F2FP.F16.F32.PACK_AB R27, R35, R30 ;  /* 0x0000001e231b723e */ /* 0x000fe400000000ff */
[----:B------:R-:W-:Y:S02]  /*7800*/  LEA R0, R60, UR48, 0x3 ;  /* 0x000000303c007c11 */ /* 0x000fe4000f8e18ff */
[----:B------:R-:W-:Y:S01]  /*7810*/  @P6 SHF.L.U32 R2, R101, 0x1f, RZ ;  /* 0x0000001f65026819 */ /* 0x000fe200000006ff */
        /* <DEDUP_REMOVED lines=9> */
[----:B------:R-:W-:Y:S02]  /*78b0*/  UIADD3 UR8, UP0, UPT, UR52, 0x680, URZ ;  /* 0x0000068034087890 */ /* 0x000fe4000ff1e0ff */
[----:B------:R-:W-:Y:S02]  /*78c0*/  UIADD3 UR5, UPT, UPT, UR41, 0x20, URZ ;  /* 0x0000002029057890 */ /* 0x000fe4000fffe0ff */
[----:B------:R-:W-:Y:S02]  /*78d0*/  UIADD3 UR4, UPT, UPT, UR48, 0x2200, URZ ;  /* 0x0000220030047890 */ /* 0x000fe4000fffe0ff */
[----:B------:R-:W-:Y:S01]  /*78e0*/  UIADD3.X UR9, UPT, UPT, URZ, UR53, URZ, UP0, !UPT ;  /* 0x00000035ff097290 */ /* 0x000fe200087fe4ff */
[----:B------:R-:W-:Y:S01]  /*78f0*/  UMOV UR6, UR42 ;  /* 0x0000002a00067c82 */ /* 0x000fe20008000000 */
[----:B------:R-:W-:Y:S07]  /*7900*/  UMOV UR7, UR36 ;  /* 0x0000002400077c82 */ /* 0x000fee0008000000 */
[----:B------:R2:W-:Y:S01]  /*7910*/  UTMASTG.3D [UR4], [UR8] ;  /* 0x00000004080073b5 */ /* 0x0005e20008010000 */
[----:B------:R0:W-:Y:S01]  /*7920*/  UTMACMDFLUSH ;  /* 0x00000000000079b7 */ /* 0x0001e20000000000 */
[----:B--2---:R-:W-:Y:S04]  /*7930*/  DEPBAR.LE SB0, 0x1 ;  /* 0x000080400000791a */ /* 0x004fe80000000000 */
.L_x_127:
[----:B------:R-:W-:Y:S05]  /*7940*/  BSYNC.RECONVERGENT B0 ;  /* 0x0000000000007941 */ /* 0x000fea0003800200 */
.L_x_126:
[----:B------:R-:W-:Y:S01]  /*7950*/  BAR.SYNC.DEFER_BLOCKING 0x1, 0x80 ;  /* 0x0042000000007b1d */ /* 0x000fe20000010000 */
[----:B------:R-:W-:Y:S04]  /*7960*/  UIADD3 UR40, UPT, UPT, UR51, 0x1, URZ ;  /* 0x0000000133287890 */ /* 0x000fe8000fffe0ff */
[----:B------:R-:W-:Y:S04]  /*7970*/  UISETP.NE.AND UP0, UPT, UR40, 0x4, UPT ;  /* 0x000000042800788c */ /* 0x000fe8000bf05270 */
[----:B------:R-:W-:Y:S01]  /*7980*/  USEL UR40, UR40, URZ, UP0 ;  /* 0x000000ff28287287 */ /* 0x000fe20008000000 */
[----:B------:R2:W-:Y:S01]  /*7990*/  @P6 SYNCS.ARRIVE.TRANS64.RED.A1T0 RZ, [R63+URZ], RZ ;  /* 0x000000ff3fff69a7 */ /* 0x0005e200081004ff */
[----:B------:R-:W-:Y:S01]  /*79a0*/  BSSY B1, `(.L_x_128) ;  /* 0x0000017000017945 */ /* 0x000fe20003800000 */
[----:B------:R-:W4:Y:S02]  /*79b0*/  @P6 SYNCS.PHASECHK.TRANS64.TRYWAIT P0, [R0+URZ+0x50], R2 ;  /* 0x00005002000065a7 */ /* 0x000f2400080011ff */
[----:B----4-:R-:W-:Y:S01]  /*79c0*/  @P6 SEL R61, RZ, 0x1, !P0 ;  /* 0x00000001ff3d6807 */ /* 0x010fe20004000000 */
[----:B--2---:R-:W-:Y:S06]  /*79d0*/  @!P6 BRA `(.L_x_129) ;  /* 0x00000000004ce947 */ /* 0x004fec0003800000 */
        /* <DEDUP_REMOVED lines=9> */
[----:B------:R-:W-:Y:S04]  /*7a70*/  SHF.L.U32 R6, R101, 0x1f, RZ ;  /* 0x0000001f65067819 */ /* 0x000fe800000006ff */
[----:B------:R-:W2:Y:S02]  /*7a80*/  SYNCS.PHASECHK.TRANS64.TRYWAIT P0, [R0+URZ+0x50], R6 ;  /* 0x00005006000075a7 */ /* 0x000ea400080011ff */
[----:B--2---:R-:W-:Y:S05]  /*7a90*/  @!P0 BRA `(.L_x_132) ;  /* 0x0000002400c88947 */ /* 0x004fea0003800000 */
.L_x_131:
[----:B------:R-:W-:Y:S05]  /*7aa0*/  BSYNC B0 ;  /* 0x0000000000007941 */ /* 0x000fea0003800000 */
.L_x_130:
[----:B------:R-:W-:Y:S02]  /*7ab0*/  ISETP.NE.AND P0, PT, R62, RZ, PT ;  /* 0x000000ff3e00720c */ /* 0x000fe40003f05270 */
[----:B------:R-:W-:Y:S11]  /*7ac0*/  IADD3 R60, PT, PT, R60, 0x1, RZ ;  /* 0x000000013c3c7810 */ /* 0x000ff60007ffe0ff */
[----:B------:R4:W1:Y:S04]  /*7ad0*/  @P0 LDS.128 R56, [R5] ;  /* 0x0000000005380984 */ /* 0x0008680000000c00 */
[----:B------:R4:W1:Y:S04]  /*7ae0*/  @P0 LDS.128 R64, [R4+0x10] ;  /* 0x0000100004400984 */ /* 0x0008680000000c00 */
[----:B------:R4:W1:Y:S04]  /*7af0*/  @P0 LDS.128 R72, [R3+0x20] ;  /* 0x0000200003480984 */ /* 0x0008680000000c00 */
[----:B------:R4:W1:Y:S02]  /*7b00*/  @P0 LDS.128 R80, [R2+0x30] ;  /* 0x0000300002500984 */ /* 0x0008640000000c00 */
.L_x_129:
[----:B------:R-:W-:Y:S05]  /*7b10*/  BSYNC B1 ;  /* 0x0000000000017941 */ /* 0x000fea0003800000 */
.L_x_128:
        /* <DEDUP_REMOVED lines=21> */
.L_x_133:
        /* <DEDUP_REMOVED lines=146> */
.L_x_135:
[----:B------:R-:W-:Y:S05]  /*8590*/  BSYNC.RECONVERGENT B0 ;  /* 0x0000000000007941 */ /* 0x000fea0003800200 */
.L_x_134:
        /* <DEDUP_REMOVED lines=21> */
.L_x_139:
[----:B------:R-:W-:Y:S05]  /*86f0*/  BSYNC B0 ;  /* 0x0000000000007941 */ /* 0x000fea0003800000 */
.L_x_138:
[----:B------:R-:W-:Y:S11]  /*8700*/  ISETP.NE.AND P0, PT, R62, RZ, PT ;  /* 0x000000ff3e00720c */ /* 0x000ff60003f05270 */
[----:B------:R-:W-:Y:S02]  /*8710*/  @!UPT UIADD3 URZ, UPT, UPT, URZ, URZ, URZ ;  /* 0x000000fffffff290 */ /* 0x000fe4000fffe0ff */
[----:B------:R4:W1:Y:S04]  /*8720*/  @P0 LDS.128 R56, [R4] ;  /* 0x0000000004380984 */ /* 0x0008680000000c00 */
[----:B------:R4:W1:Y:S04]  /*8730*/  @P0 LDS.128 R64, [R3+0x10] ;  /* 0x0000100003400984 */ /* 0x0008680000000c00 */
[----:B------:R4:W1:Y:S04]  /*8740*/  @P0 LDS.128 R72, [R2+0x20] ;  /* 0x0000200002480984 */ /* 0x0008680000000c00 */
[----:B------:R4:W1:Y:S02]  /*8750*/  @P0 LDS.128 R80, [R60+0x30] ;  /* 0x000030003c500984 */ /* 0x0008640000000c00 */
.L_x_137:
[----:B------:R-:W-:Y:S05]  /*8760*/  BSYNC B1 ;  /* 0x0000000000017941 */ /* 0x000fea0003800000 */
.L_x_136:
        /* <DEDUP_REMOVED lines=21> */
.L_x_141:
[----:B------:R-:W-:Y:S01]  /*88c0*/  ISETP.NE.AND P0, PT, R106, RZ, PT ;  /* 0x000000ff6a00720c */ /* 0x000fe20003f05270 */
[----:B------:R-:W-:Y:S05]  /*88d0*/  WARPSYNC.ALL ;  /* 0x0000000000007948 */ /* 0x000fea0003800000 */
[----:B------:R-:W-:Y:S01]  /*88e0*/  R2UR UR4, R48 ;  /* 0x00000000300472ca */ /* 0x000fe200000e0000 */
[--C-:B-1----:R-:W-:Y:S01]  /*88f0*/  HADD2.F32 R48, -RZ, R56.reuse.H0_H0 ;  /* 0x20000038ff307230 */ /* 0x102fe20000004100 */
[----:B------:R-:W-:Y:S01]  /*8900*/  IADD3 R112, PT, PT, R112, 0xe0, RZ ;  /* 0x000000e070707810 */ /* 0x000fe20007ffe0ff */
[----:B------:R-:W-:Y:S01]  /*8910*/  HADD2.F32 R50, -RZ, R56.H1_H1 ;  /* 0x30000038ff327230 */ /* 0x000fe20000004100 */
[----:B------:R-:W-:Y:S01]  /*8920*/  BSSY.RECONVERGENT B0, `(.L_x_142) ;  /* 0x0000088000007945 */ /* 0x000fe20003800200 */
[--C-:B------:R-:W-:Y:S01]  /*8930*/  HADD2.F32 R51, -RZ, R57.reuse.H0_H0 ;  /* 0x20000039ff337230 */ /* 0x100fe20000004100 */
[----:B------:R-:W-:Y:S01]  /*8940*/  LOP3.LUT R112, R112, 0xfefffff8, RZ, 0xc0, !PT ;  /* 0xfefffff870707812 */ /* 0x000fe200078ec0ff */
[----:B------:R-:W-:Y:S02]  /*8950*/  HADD2.F32 R52, -RZ, R57.H1_H1 ;  /* 0x30000039ff347230 */ /* 0x000fe40000004100 */
[--C-:B------:R-:W-:Y:S02]  /*8960*/  HADD2.F32 R53, -RZ, R58.reuse.H0_H0 ;  /* 0x2000003aff357230 */ /* 0x100fe40000004100 */
[----:B------:R-:W-:Y:S02]  /*8970*/  HADD2.F32 R54, -RZ, R58.H1_H1 ;  /* 0x3000003aff367230 */ /* 0x000fe40000004100 */
[----:B----4-:R-:W1:Y:S01]  /*8980*/  LDTM.x32 R4, tmem[UR4+0x60] ;  /* 0x00006004000479ee */ /* 0x010e6200082c0000 */
[----:B------:R-:W-:Y:S01]  /*8990*/  NOP ;  /* 0x0000000000007918 */ /* 0x000fe20000000000 */
[----:B-1----:R1:W-:Y:S01]  /*89a0*/  SYNCS.ARRIVE.TRANS64.RED.A1T0 RZ, [R112+URZ], RZ ;  /* 0x000000ff70ff79a7 */ /* 0x0023e200081004ff */
[--C-:B------:R-:W-:Y:S02]  /*89b0*/  HADD2.F32 R55, -RZ, R59.reuse.H0_H0 ;  /* 0x2000003bff377230 */ /* 0x100fe40000004100 */
[----:B------:R-:W-:Y:S02]  /*89c0*/  HADD2.F32 R56, -RZ, R59.H1_H1 ;  /* 0x3000003bff387230 */ /* 0x000fe40000004100 */
        /* <DEDUP_REMOVED lines=9> */
[C---:B------:R-:W-:Y:S01]  /*8a60*/  FMUL R4, R47.reuse, R4 ;  /* 0x000000042f047220 */ /* 0x040fe20000400000 */
[C---:B------:R-:W-:Y:S01]  /*8a70*/  FMUL R5, R47.reuse, R5 ;  /* 0x000000052f057220 */ /* 0x040fe20000400000 */
[C---:B------:R-:W-:Y:S01]  /*8a80*/  FMUL R6, R47.reuse, R6 ;  /* 0x000000062f067220 */ /* 0x040fe20000400000 */
[----:B------:R-:W-:Y:S01]  /*8a90*/  FMUL R7, R47, R7 ;  /* 0x000000072f077220 */ /* 0x000fe20000400000 */
[C---:B------:R-:W-:Y:S01]  /*8aa0*/  FFMA R4, R49.reuse, R48, R4 ;  /* 0x0000003031047223 */ /* 0x040fe20000000004 */
[C---:B------:R-:W-:Y:S01]  /*8ab0*/  FFMA R5, R49.reuse, R50, R5 ;  /* 0x0000003231057223 */ /* 0x040fe20000000005 */
[C---:B------:R-:W-:Y:S01]  /*8ac0*/  FFMA R6, R49.reuse, R51, R6 ;  /* 0x0000003331067223 */ /* 0x040fe20000000006 */
[----:B------:R-:W-:Y:S01]  /*8ad0*/  FFMA R7, R49, R52, R7 ;  /* 0x0000003431077223 */ /* 0x000fe20000000007 */
[C---:B------:R-:W-:Y:S01]  /*8ae0*/  FMUL R8, R47.reuse, R8 ;  /* 0x000000082f087220 */ /* 0x040fe20000400000 */
[----:B------:R-:W-:Y:S01]  /*8af0*/  FMUL R9, R47, R9 ;  /* 0x000000092f097220 */ /* 0x000fe20000400000 */
[----:B------:R-:W-:Y:S01]  /*8b00*/  F2FP.F16.F32.PACK_AB R4, R5, R4 ;  /* 0x000000040504723e */ /* 0x000fe200000000ff */
[----:B------:R-:W-:Y:S01]  /*8b10*/  FMUL R10, R47, R10 ;  /* 0x0000000a2f0a7220 */ /* 0x000fe20000400000 */
[----:B------:R-:W-:Y:S01]  /*8b20*/  F2FP.F16.F32.PACK_AB R5, R7, R6 ;  /* 0x000000060705723e */ /* 0x000fe200000000ff */
[C---:B------:R-:W-:Y:S01]  /*8b30*/  FFMA R8, R49.reuse, R53, R8 ;  /* 0x0000003531087223 */ /* 0x040fe20000000008 */
[C---:B------:R-:W-:Y:S01]  /*8b40*/  FFMA R9, R49.reuse, R54, R9 ;  /* 0x0000003631097223 */ /* 0x040fe20000000009 */
[----:B------:R-:W-:Y:S01]  /*8b50*/  FFMA R10, R49, R55, R10 ;  /* 0x00000037310a7223 */ /* 0x000fe2000000000a */
[C---:B------:R-:W-:Y:S01]  /*8b60*/  FMUL R11, R47.reuse, R11 ;  /* 0x0000000b2f0b7220 */ /* 0x040fe20000400000 */
[C---:B------:R-:W-:Y:S01]  /*8b70*/  FMUL R0, R47.reuse, R12 ;  /* 0x0000000c2f007220 */ /* 0x040fe20000400000 */
[----:B------:R-:W-:Y:S01]  /*8b80*/  FMUL R2, R47, R13 ;  /* 0x0000000d2f027220 */ /* 0x000fe20000400000 */
[----:B------:R-:W-:Y:S01]  /*8b90*/  F2FP.F16.F32.PACK_AB R6, R9, R8 ;  /* 0x000000080906723e */ /* 0x000fe200000000ff */
[C---:B------:R-:W-:Y:S01]  /*8ba0*/  FFMA R11, R49.reuse, R56, R11 ;  /* 0x00000038310b7223 */ /* 0x040fe2000000000b */
[C---:B------:R-:W-:Y:S01]  /*8bb0*/  FFMA R0, R49.reuse, R57, R0 ;  /* 0x0000003931007223 */ /* 0x040fe20000000000 */
[----:B------:R-:W-:Y:S01]  /*8bc0*/  FFMA R2, R49, R58, R2 ;  /* 0x0000003a31027223 */ /* 0x000fe20000000002 */
[C---:B------:R-:W-:Y:S01]  /*8bd0*/  FMUL R3, R47.reuse, R14 ;  /* 0x0000000e2f037220 */ /* 0x040fe20000400000 */
[C---:B------:R-:W-:Y:S01]  /*8be0*/  FMUL R15, R47.reuse, R15 ;  /* 0x0000000f2f0f7220 */ /* 0x040fe20000400000 */
[C---:B------:R-:W-:Y:S01]  /*8bf0*/  FMUL R12, R47.reuse, R16 ;  /* 0x000000102f0c7220 */ /* 0x040fe20000400000 */
[----:B------:R-:W-:Y:S01]  /*8c00*/  FMUL R13, R47, R17 ;  /* 0x000000112f0d7220 */ /* 0x000fe20000400000 */
[----:B------:R-:W-:Y:S01]  /*8c10*/  FFMA R3, R49, R59, R3 ;  /* 0x0000003b31037223 */ /* 0x000fe20000000003 */
[----:B------:R-:W-:Y:S01]  /*8c20*/  FMUL R14, R47, R18 ;  /* 0x000000122f0e7220 */ /* 0x000fe20000400000 */
[----:B------:R-:W-:Y:S01]  /*8c30*/  FFMA R15, R49, R60, R15 ;  /* 0x0000003c310f7223 */ /* 0x000fe2000000000f */
[----:B------:R-:W-:Y:S01]  /*8c40*/  FMUL R19, R47, R19 ;  /* 0x000000132f137220 */ /* 0x000fe20000400000 */
[----:B------:R-:W-:Y:S01]  /*8c50*/  F2FP.F16.F32.PACK_AB R7, R11, R10 ;  /* 0x0000000a0b07723e */ /* 0x000fe200000000ff */
[----:B------:R-:W-:Y:S01]  /*8c60*/  FFMA R12, R49, R61, R12 ;  /* 0x0000003d310c7223 */ /* 0x000fe2000000000c */
[----:B------:R-:W-:Y:S02]  /*8c70*/  HADD2.F32 R66, -RZ, R72.H1_H1 ;  /* 0x30000048ff427230 */ /* 0x000fe40000004100 */
[----:B------:R-:W-:Y:S01]  /*8c80*/  FMUL R16, R47, R20 ;  /* 0x000000142f107220 */ /* 0x000fe20000400000 */
[----:B------:R-:W-:Y:S01]  /*8c90*/  FFMA R13, R49, R62, R13 ;  /* 0x0000003e310d7223 */ /* 0x000fe2000000000d */
[----:B------:R1:W-:Y:S01]  /*8ca0*/  STS.128 [R104+0x6000], R4 ;  /* 0x0060000468007388 */ /* 0x0003e20000000c00 */
[--C-:B------:R-:W-:Y:S02]  /*8cb0*/  HADD2.F32 R67, -RZ, R73.reuse.H0_H0 ;  /* 0x20000049ff437230 */ /* 0x100fe40000004100 */
[----:B------:R-:W-:Y:S01]  /*8cc0*/  FMUL R17, R47, R21 ;  /* 0x000000152f117220 */ /* 0x000fe20000400000 */
[----:B------:R-:W-:Y:S01]  /*8cd0*/  FFMA R14, R49, R63, R14 ;  /* 0x0000003f310e7223 */ /* 0x000fe2000000000e */
[----:B------:R-:W-:Y:S02]  /*8ce0*/  HADD2.F32 R68, -RZ, R73.H1_H1 ;  /* 0x30000049ff447230 */ /* 0x000fe40000004100 */
[----:B------:R-:W-:Y:S01]  /*8cf0*/  FMUL R18, R47, R22 ;  /* 0x000000162f127220 */ /* 0x000fe20000400000 */
[----:B------:R-:W-:Y:S01]  /*8d00*/  FFMA R19, R49, R64, R19 ;  /* 0x0000004031137223 */ /* 0x000fe20000000013 */
        /* <DEDUP_REMOVED lines=14> */
[----:B------:R-:W-:Y:S01]  /*8df0*/  F2FP.F16.F32.PACK_AB R8, R2, R0 ;  /* 0x000000000208723e */ /* 0x000fe200000000ff */
[----:B------:R-:W-:Y:S01]  /*8e00*/  FFMA R20, R49, R69, R20 ;  /* 0x0000004531147223 */ /* 0x000fe20000000014 */
[----:B------:R-:W-:Y:S01]  /*8e10*/  F2FP.F16.F32.PACK_AB R9, R15, R3 ;  /* 0x000000030f09723e */ /* 0x000fe200000000ff */
[----:B------:R-:W-:Y:S01]  /*8e20*/  HADD2.F32 R74, -RZ, R80.H1_H1 ;  /* 0x30000050ff4a7230 */ /* 0x000fe20000004100 */
[----:B------:R-:W-:Y:S01]  /*8e30*/  F2FP.F16.F32.PACK_AB R10, R13, R12 ;  /* 0x0000000c0d0a723e */ /* 0x000fe200000000ff */
[----:B------:R-:W-:Y:S01]  /*8e40*/  FMUL R24, R47, R28 ;  /* 0x0000001c2f187220 */ /* 0x000fe20000400000 */
[----:B------:R-:W-:Y:S01]  /*8e50*/  F2FP.F16.F32.PACK_AB R11, R19, R14 ;  /* 0x0000000e130b723e */ /* 0x000fe200000000ff */
[----:B------:R-:W-:Y:S01]  /*8e60*/  FFMA R21, R49, R70, R21 ;  /* 0x0000004631157223 */ /* 0x000fe20000000015 */
[--C-:B------:R-:W-:Y:S02]  /*8e70*/  HADD2.F32 R75, -RZ, R81.reuse.H0_H0 ;  /* 0x20000051ff4b7230 */ /* 0x100fe40000004100 */
[----:B------:R-:W-:Y:S01]  /*8e80*/  FMUL R25, R47, R29 ;  /* 0x0000001d2f197220 */ /* 0x000fe20000400000 */
[----:B------:R-:W-:Y:S01]  /*8e90*/  FFMA R22, R49, R71, R22 ;  /* 0x0000004731167223 */ /* 0x000fe20000000016 */
[----:B------:R1:W-:Y:S01]  /*8ea0*/  STS.128 [R103+0x6010], R8 ;  /* 0x0060100867007388 */ /* 0x0003e20000000c00 */
        /* <DEDUP_REMOVED lines=13> */
[----:B------:R-:W-:Y:S02]  /*8f80*/  HADD2.F32 R80, -RZ, R83.H1_H1 ;  /* 0x30000053ff507230 */ /* 0x000fe40000004100 */
[----:B------:R-:W-:Y:S01]  /*8f90*/  FMUL R30, R47, R34 ;  /* 0x000000222f1e7220 */ /* 0x000fe20000400000 */
        /* <DEDUP_REMOVED lines=32> */
.L_x_143:
[----:B------:R-:W-:Y:S05]  /*91a0*/  BSYNC.RECONVERGENT B0 ;  /* 0x0000000000007941 */ /* 0x000fea0003800200 */
.L_x_142:
[----:B------:R-:W-:Y:S01]  /*91b0*/  BAR.SYNC.DEFER_BLOCKING 0x1, 0x80 ;  /* 0x0042000000007b1d */ /* 0x000fe20000010000 */
[----:B------:R-:W-:Y:S01]  /*91c0*/  UISETP.NE.AND UP0, UPT, UR49, -0x4, UPT ;  /* 0xfffffffc3100788c */ /* 0x000fe2000bf05270 */
[----:B------:R-:W-:Y:S08]  /*91d0*/  IADD3 R45, PT, PT, R45, 0x1, RZ ;  /* 0x000000012d2d7810 */ /* 0x000ff00007ffe0ff */
[----:B------:R-:W-:Y:S05]  /*91e0*/  BRA.U !UP0, `(.L_x_144) ;  /* 0x0000000108287547 */ /* 0x000fea000b800000 */
[----:B------:R-:W-:Y:S01]  /*91f0*/  ISETP.NE.AND P0, PT, R111, RZ, PT ;  /* 0x000000ff6f00720c */ /* 0x000fe20003f05270 */
[----:B------:R-:W-:Y:S01]  /*9200*/  IMAD.U32 R2, RZ, RZ, UR51 ;  /* 0x00000033ff027e24 */ /* 0x000fe2000f8e00ff */
[----:B------:R-:W-:Y:S01]  /*9210*/  UIADD3 UR51, UPT, UPT, UR51, 0x1, URZ ;  /* 0x0000000133337890 */ /* 0x000fe2000fffe0ff */
[----:B------:R-:W-:Y:S03]  /*9220*/  IMAD.U32 R0, RZ, RZ, UR37 ;  /* 0x00000025ff007e24 */ /* 0x000fe6000f8e00ff */
[----:B------:R-:W-:Y:S04]  /*9230*/  UISETP.NE.AND UP0, UPT, UR51, 0x4, UPT ;  /* 0x000000043300788c */ /* 0x000fe8000bf05270 */
[----:B------:R-:W-:Y:S03]  /*9240*/  USEL UR51, UR51, URZ, UP0 ;  /* 0x000000ff33337287 */ /* 0x000fe60008000000 */
[----:B------:R-:W-:Y:S05]  /*9250*/  @P0 LEA R2, R2, UR48, 0x3 ;  /* 0x0000003002020c11 */ /* 0x000fea000f8e18ff */
[----:B------:R-:W-:Y:S05]  /*9260*/  @P0 VIADD R2, R2, 0x70 ;  /* 0x0000007002020836 */ /* 0x000fea0000000000 */
[----:B------:R-:W-:Y:S04]  /*9270*/  @P0 PRMT R0, R0, 0x654, R2 ;  /* 0x0000065400000816 */ /* 0x000fe80000000002 */
[----:B------:R2:W-:Y:S03]  /*9280*/  @P0 SYNCS.ARRIVE.TRANS64.RED.A1T0 RZ, [R0+URZ], RZ ;  /* 0x000000ff00ff09a7 */ /* 0x0005e600081004ff */
.L_x_144:
[----:B------:R-:W-:Y:S01]  /*9290*/  ISETP.NE.AND P2, PT, R107, RZ, PT ;  /* 0x000000ff6b00720c */ /* 0x000fe20003f45270 */
[----:B------:R-:W-:Y:S01]  /*92a0*/  UIADD3 UR49, UPT, UPT, UR49, 0x4, URZ ;  /* 0x0000000431317890 */ /* 0x000fe2000fffe0ff */
[----:B------:R-:W-:Y:S01]  /*92b0*/  ISETP.NE.AND P0, PT, R109, 0x2, PT ;  /* 0x000000026d00780c */ /* 0x000fe20003f05270 */
[----:B------:R-:W-:Y:S01]  /*92c0*/  IMAD.IADD R15, R43, 0x1, R90 ;  /* 0x000000012b0f7824 */ /* 0x000fe200078e025a */
[----:B------:R-:W-:Y:S01]  /*92d0*/  ISETP.NE.AND P1, PT, R45, 0x4, PT ;  /* 0x000000042d00780c */ /* 0x000fe20003f25270 */
[----:B------:R-:W-:Y:S01]  /*92e0*/  IMAD.IADD R14, R44, 0x1, R91 ;  /* 0x000000012c0e7824 */ /* 0x000fe200078e025b */
[----:B------:R-:W-:Y:S02]  /*92f0*/  SEL R2, RZ, 0x1, P0 ;  /* 0x00000001ff027807 */ /* 0x000fe40000000000 */
[----:B--2---:R-:W-:Y:S02]  /*9300*/  SEL R0, RZ, 0x1, P1 ;  /* 0x00000001ff007807 */ /* 0x004fe40000800000 */
[----:B------:R-:W-:Y:S02]  /*9310*/  LOP3.LUT R99, R99, R2, RZ, 0x3c, !PT ;  /* 0x0000000263637212 */ /* 0x000fe400078e3cff */
[----:B------:R-:W-:Y:S02]  /*9320*/  LOP3.LUT R100, R100, R0, RZ, 0x3c, !PT ;  /* 0x0000000064647212 */ /* 0x000fe400078e3cff */
[----:B------:R-:W-:Y:S02]  /*9330*/  @P2 R2UR UR36, R98 ;  /* 0x00000000622422ca */ /* 0x000fe400000e0000 */
[----:B------:R-:W-:Y:S02]  /*9340*/  SEL R109, R109, RZ, P0 ;  /* 0x000000ff6d6d7207 */ /* 0x000fe40000000000 */
[----:B------:R-:W-:Y:S01]  /*9350*/  SEL R45, R45, RZ, P1 ;  /* 0x000000ff2d2d7207 */ /* 0x000fe20000800000 */
[----:B------:R-:W-:Y:S10]  /*9360*/  @P2 BRA `(.L_x_145) ;  /* 0xffffffc000542947 */ /* 0x000ff4000383ffff */
[----:B------:R-:W-:-:S09]  /*9370*/  UISETP.NE.AND UP0, UPT, UR50, URZ, UPT ;  /* 0x000000ff3200728c */ /* 0x000fd2000bf05270 */
[----:B------:R-:W-:Y:S05]  /*9380*/  BRA.U !UP0, `(.L_x_146) ;  /* 0x0000000108487547 */ /* 0x000fea000b800000 */
[----:B------:R-:W2:Y:S02]  /*9390*/  LDCU.64 UR4, c[0x0][0x890] ;  /* 0x00011200ff0477ac */ /* 0x000ea40008000a00 */
[----:B--2---:R-:W-:-:S04]  /*93a0*/  UISETP.NE.U32.AND UP0, UPT, UR4, URZ, UPT ;  /* 0x000000ff0400728c */ /* 0x004fc8000bf05070 */
[----:B------:R-:W-:-:S09]  /*93b0*/  UISETP.NE.AND.EX UP0, UPT, UR5, URZ, UPT, UP0 ;  /* 0x000000ff0500728c */ /* 0x000fd2000bf05300 */
[----:B------:R-:W-:Y:S05]  /*93c0*/  BRA.U UP0, `(.L_x_147) ;  /* 0x00000001000c7547 */ /* 0x000fea000b800000 */
[----:B------:R-:W-:-:S13]  /*93d0*/  FSETP.NEU.AND P0, PT, R49, RZ, PT ;  /* 0x000000ff3100720b */ /* 0x000fda0003f0d000 */
[----:B------:R-:W-:Y:S05]  /*93e0*/  @!P0 EXIT ;  /* 0x000000000000894d */ /* 0x000fea0003800000 */
[----:B------:R-:W-:Y:S05]  /*93f0*/  BRA `(.L_x_146) ;  /* 0x00000000002c7947 */ /* 0x000fea0003800000 */
.L_x_147:
[----:B------:R-:W-:Y:S01]  /*9400*/  ISETP.NE.AND P0, PT, R108, RZ, PT ;  /* 0x000000ff6c00720c */ /* 0x000fe20003f05270 */
[----:B------:R-:W-:-:S12]  /*9410*/  BSSY.RECONVERGENT B0, `(.L_x_146) ;  /* 0x0000009000007945 */ /* 0x000fd80003800200 */
[----:B------:R-:W-:Y:S05]  /*9420*/  @P0 BRA `(.L_x_148) ;  /* 0x0000000000140947 */ /* 0x000fea0003800000 */
[----:B------:R-:W2:Y:S02]  /*9430*/  LDCU.64 UR4, c[0x0][0x888] ;  /* 0x00011100ff0477ac */ /* 0x000ea40008000a00 */
[----:B--2---:R-:W-:-:S04]  /*9440*/  ISETP.NE.U32.AND P0, PT, RZ, UR4, PT ;  /* 0x00000004ff007c0c */ /* 0x004fc8000bf05070 */
[----:B------:R-:W-:-:S13]  /*9450*/  ISETP.NE.AND.EX P0, PT, RZ, UR5, PT, P0 ;  /* 0x00000005ff007c0c */ /* 0x000fda000bf05300 */
[----:B------:R-:W-:Y:S05]  /*9460*/  @!P0 EXIT ;  /* 0x000000000000894d */ /* 0x000fea0003800000 */
[----:B------:R-:W-:Y:S05]  /*9470*/  BRA `(.L_x_149) ;  /* 0x0000000000087947 */ /* 0x000fea0003800000 */
.L_x_148:
[----:B------:R-:W-:-:S13]  /*9480*/  FSETP.NEU.AND P0, PT, R49, RZ, PT ;  /* 0x000000ff3100720b */ /* 0x000fda0003f0d000 */
[----:B------:R-:W-:Y:S05]  /*9490*/  @!P0 EXIT ;  /* 0x000000000000894d */ /* 0x000fea0003800000 */
.L_x_149:
[----:B------:R-:W-:Y:S05]  /*94a0*/  BSYNC.RECONVERGENT B0 ;  /* 0x0000000000007941 */ /* 0x000fea0003800200 */
.L_x_146:
[----:B------:R-:W-:Y:S01]  /*94b0*/  ULEA UR4, UR51, UR48, 0x3 ;  /* 0x0000003033047291 */ /* 0x000fe2000f8e18ff */
[----:B------:R-:W-:-:S04]  /*94c0*/  DEPBAR.LE SB0, 0x0 ;  /* 0x000080000000791a */ /* 0x000fc80000000000 */
[----:B------:R-:W-:-:S04]  /*94d0*/  UIADD3 UR4, UPT, UPT, UR4, 0x70, URZ ;  /* 0x0000007004047890 */ /* 0x000fc8000fffe0ff */
[----:B------:R-:W-:-:S09]  /*94e0*/  UPRMT UR4, UR37, 0x654, UR4 ;  /* 0x0000065425047896 */ /* 0x000fd20008000004 */
[----:B------:R-:W-:Y:S01]  /*94f0*/  SYNCS.ARRIVE.TRANS64.RED.A1T0 RZ, [UR4], RZ ;  /* 0x000000ffffff79a7 */ /* 0x000fe20008100404 */
[----:B------:R-:W-:Y:S05]  /*9500*/  EXIT ;  /* 0x000000000000794d */ /* 0x000fea0003800000 */
.L_x_24:
[----:B--2---:R2:W4:Y:S02]  /*9510*/  SYNCS.PHASECHK.TRANS64.TRYWAIT P0, [R2+URZ+0x110], R3 ;  /* 0x00011003020075a7 */ /* 0x00452400080011ff */
[----:B----4-:R-:W-:Y:S05]  /*9520*/  @!P0 NANOSLEEP.SYNCS 0x989680 ;  /* 0x009896800000895d */ /* 0x010fea0003900000 */
[----:B------:R-:W4:Y:S02]  /*9530*/  @!P0 SYNCS.PHASECHK.TRANS64 P0, [R2+URZ+0x110], R3 ;  /* 0x00011003020085a7 */ /* 0x000f2400080010ff */
[----:B----4-:R-:W-:Y:S05]  /*9540*/  @!P0 BRA `(.L_x_24) ;  /* 0xfffffffc00f08947 */ /* 0x010fea000383ffff */
[----:B------:R-:W-:Y:S05]  /*9550*/  BRA `(.L_x_150) ;  /* 0xffffff8000b47947 */ /* 0x000fea000383ffff */
.L_x_27:
[----:B------:R-:W-:-:S07]  /*9560*/  MOV R2, UR33 ;  /* 0x0000002100027c02 */ /* 0x000fce0008000f00 */
.L_x_151:
[----:B-1----:R1:W2:Y:S02]  /*9570*/  SYNCS.PHASECHK.TRANS64.TRYWAIT P0, [R2+URZ+0x28], R4 ;  /* 0x00002804020075a7 */ /* 0x0022a400080011ff */
[----:B--2---:R-:W-:Y:S05]  /*9580*/  @!P0 NANOSLEEP.SYNCS 0x989680 ;  /* 0x009896800000895d */ /* 0x004fea0003900000 */
[----:B------:R-:W2:Y:S02]  /*9590*/  @!P0 SYNCS.PHASECHK.TRANS64 P0, [R2+URZ+0x28], R4 ;  /* 0x00002804020085a7 */ /* 0x000ea400080010ff */
[----:B--2---:R-:W-:Y:S05]  /*95a0*/  @!P0 BRA `(.L_x_151) ;  /* 0xfffffffc00f08947 */ /* 0x004fea000383ffff */
[----:B------:R-:W-:Y:S05]  /*95b0*/  BRA `(.L_x_26) ;  /* 0xffffff84001c7947 */ /* 0x000fea000383ffff */
.L_x_34:
[----:B-1----:R-:W-:-:S07]  /*95c0*/  MOV R2, UR17 ;  /* 0x0000001100027c02 */ /* 0x002fce0008000f00 */
.L_x_152:
[----:B-1----:R1:W2:Y:S02]  /*95d0*/  SYNCS.PHASECHK.TRANS64.TRYWAIT P0, [R2+URZ+0x28], R4 ;  /* 0x00002804020075a7 */ /* 0x0022a400080011ff */
[----:B--2---:R-:W-:Y:S05]  /*95e0*/  @!P0 NANOSLEEP.SYNCS 0x989680 ;  /* 0x009896800000895d */ /* 0x004fea0003900000 */
[----:B------:R-:W2:Y:S02]  /*95f0*/  @!P0 SYNCS.PHASECHK.TRANS64 P0, [R2+URZ+0x28], R4 ;  /* 0x00002804020085a7 */ /* 0x000ea400080010ff */
[----:B--2---:R-:W-:Y:S05]  /*9600*/  @!P0 BRA `(.L_x_152) ;  /* 0xfffffffc00f08947 */ /* 0x004fea000383ffff */
[----:B------:R-:W-:Y:S05]  /*9610*/  BRA `(.L_x_33) ;  /* 0xffffff8400d87947 */ /* 0x000fea000383ffff */
.L_x_39:
[----:B-1----:R1:W2:Y:S02]  /*9620*/  SYNCS.PHASECHK.TRANS64.TRYWAIT P0, [R2+URZ+0xa0], R3 ;  /* 0x0000a003020075a7 */ /* 0x0022a400080011ff */
[----:B--2---:R-:W-:Y:S05]  /*9630*/  @!P0 NANOSLEEP.SYNCS 0x989680 ;  /* 0x009896800000895d */ /* 0x004fea0003900000 */
[----:B------:R-:W2:Y:S02]  /*9640*/  @!P0 SYNCS.PHASECHK.TRANS64 P0, [R2+URZ+0xa0], R3 ;  /* 0x0000a003020085a7 */ /* 0x000ea400080010ff */
[----:B--2---:R-:W-:Y:S05]  /*9650*/  @!P0 BRA `(.L_x_39) ;  /* 0xfffffffc00f08947 */ /* 0x004fea000383ffff */
[----:B------:R-:W-:Y:S05]  /*9660*/  BRA `(.L_x_153) ;  /* 0xffffff88007c7947 */ /* 0x000fea000383ffff */
.L_x_43:
[----:B---3--:R-:W-:-:S07]  /*9670*/  MOV R0, UR4 ;  /* 0x0000000400007c02 */ /* 0x008fce0008000f00 */
.L_x_154:
[----:B-1----:R1:W2:Y:S02]  /*9680*/  SYNCS.PHASECHK.TRANS64.TRYWAIT P0, [R0+URZ], R2 ;  /* 0x00000002000075a7 */ /* 0x0022a400080011ff */
[----:B--2---:R-:W-:Y:S05]  /*9690*/  @!P0 NANOSLEEP.SYNCS 0x989680 ;  /* 0x009896800000895d */ /* 0x004fea0003900000 */
[----:B------:R-:W2:Y:S02]  /*96a0*/  @!P0 SYNCS.PHASECHK.TRANS64 P0, [R0+URZ], R2 ;  /* 0x00000002000085a7 */ /* 0x000ea400080010ff */
[----:B--2---:R-:W-:Y:S05]  /*96b0*/  @!P0 BRA `(.L_x_154) ;  /* 0xfffffffc00f08947 */ /* 0x004fea000383ffff */
[----:B------:R-:W-:Y:S05]  /*96c0*/  BRA `(.L_x_155) ;  /* 0xffffff8c00ec7947 */ /* 0x000fea000383ffff */
.L_x_44:
[----:B---3--:R-:W-:-:S07]  /*96d0*/  MOV R0, UR4 ;  /* 0x0000000400007c02 */ /* 0x008fce0008000f00 */
.L_x_156:
[----:B-1----:R1:W2:Y:S02]  /*96e0*/  SYNCS.PHASECHK.TRANS64.TRYWAIT P0, [R0+URZ], R3 ;  /* 0x00000003000075a7 */ /* 0x0022a400080011ff */
[----:B--2---:R-:W-:Y:S05]  /*96f0*/  @!P0 NANOSLEEP.SYNCS 0x989680 ;  /* 0x009896800000895d */ /* 0x004fea0003900000 */
[----:B------:R-:W2:Y:S02]  /*9700*/  @!P0 SYNCS.PHASECHK.TRANS64 P0, [R0+URZ], R3 ;  /* 0x00000003000085a7 */ /* 0x000ea400080010ff */
[----:B--2---:R-:W-:Y:S05]  /*9710*/  @!P0 BRA `(.L_x_156) ;  /* 0xfffffffc00f08947 */ /* 0x004fea000383ffff */
[----:B------:R-:W-:Y:S05]  /*9720*/  BRA `(.L_x_157) ;  /* 0xffffff8c00f87947 */ /* 0x000fea000383ffff */
.L_x_45:
[----:B---3--:R-:W-:-:S07]  /*9730*/  MOV R0, UR4 ;  /* 0x0000000400007c02 */ /* 0x008fce0008000f00 */
.L_x_158:
[----:B-1----:R1:W2:Y:S02]  /*9740*/  SYNCS.PHASECHK.TRANS64.TRYWAIT P0, [R0+URZ], R3 ;  /* 0x00000003000075a7 */ /* 0x0022a400080011ff */
[----:B--2---:R-:W-:Y:S05]  /*9750*/  @!P0 NANOSLEEP.SYNCS 0x989680 ;  /* 0x009896800000895d */ /* 0x004fea0003900000 */
[----:B------:R-:W2:Y:S02]  /*9760*/  @!P0 SYNCS.PHASECHK.TRANS64 P0, [R0+URZ], R3 ;  /* 0x00000003000085a7 */ /* 0x000ea400080010ff */
[----:B--2---:R-:W-:Y:S05]  /*9770*/  @!P0 BRA `(.L_x_158) ;  /* 0xfffffffc00f08947 */ /* 0x004fea000383ffff */
[----:B------:R-:W-:Y:S05]  /*9780*/  BRA `(.L_x_159) ;  /* 0xffffff9000047947 */ /* 0x000fea000383ffff */
.L_x_46:
[----:B---3--:R-:W-:-:S07]  /*9790*/  MOV R0, UR4 ;  /* 0x0000000400007c02 */ /* 0x008fce0008000f00 */
.L_x_160:
[----:B-1----:R1:W2:Y:S02]  /*97a0*/  SYNCS.PHASECHK.TRANS64.TRYWAIT P0, [R0+URZ], R3 ;  /* 0x00000003000075a7 */ /* 0x0022a400080011ff */
[----:B--2---:R-:W-:Y:S05]  /*97b0*/  @!P0 NANOSLEEP.SYNCS 0x989680 ;  /* 0x009896800000895d */ /* 0x004fea0003900000 */
[----:B------:R-:W2:Y:S02]  /*97c0*/  @!P0 SYNCS.PHASECHK.TRANS64 P0, [R0+URZ], R3 ;  /* 0x00000003000085a7 */ /* 0x000ea400080010ff */
[----:B--2---:R-:W-:Y:S05]  /*97d0*/  @!P0 BRA `(.L_x_160) ;  /* 0xfffffffc00f08947 */ /* 0x004fea000383ffff */
[----:B------:R-:W-:Y:S05]  /*97e0*/  BRA `(.L_x_161) ;  /* 0xffffff9000107947 */ /* 0x000fea000383ffff */
.L_x_49:
[----:B-1----:R1:W2:Y:S02]  /*97f0*/  SYNCS.PHASECHK.TRANS64.TRYWAIT P0, [R0+URZ+0x100], R4 ;  /* 0x00010004000075a7 */ /* 0x0022a400080011ff */
[----:B--2---:R-:W-:Y:S05]  /*9800*/  @!P0 NANOSLEEP.SYNCS 0x989680 ;  /* 0x009896800000895d */ /* 0x004fea0003900000 */
[----:B------:R-:W2:Y:S02]  /*9810*/  @!P0 SYNCS.PHASECHK.TRANS64 P0, [R0+URZ+0x100], R4 ;  /* 0x00010004000085a7 */ /* 0x000ea400080010ff */
[----:B--2---:R-:W-:Y:S05]  /*9820*/  @!P0 BRA `(.L_x_49) ;  /* 0xfffffffc00f08947 */ /* 0x004fea000383ffff */
[----:B------:R-:W-:Y:S05]  /*9830*/  BRA `(.L_x_162) ;  /* 0xffffff9000707947 */ /* 0x000fea000383ffff */
.L_x_50:
[----:B------:R-:W-:-:S07]  /*9840*/  MOV R0, UR5 ;  /* 0x0000000500007c02 */ /* 0x000fce0008000f00 */
.L_x_163:
[----:B-1----:R1:W2:Y:S02]  /*9850*/  SYNCS.PHASECHK.TRANS64.TRYWAIT P0, [R0+URZ+0xb0], R5 ;  /* 0x0000b005000075a7 */ /* 0x0022a400080011ff */
[----:B--2---:R-:W-:Y:S05]  /*9860*/  @!P0 NANOSLEEP.SYNCS 0x989680 ;  /* 0x009896800000895d */ /* 0x004fea0003900000 */
[----:B------:R-:W2:Y:S02]  /*9870*/  @!P0 SYNCS.PHASECHK.TRANS64 P0, [R0+URZ+0xb0], R5 ;  /* 0x0000b005000085a7 */ /* 0x000ea400080010ff */
[----:B--2---:R-:W-:Y:S05]  /*9880*/  @!P0 BRA `(.L_x_163) ;  /* 0xfffffffc00f08947 */ /* 0x004fea000383ffff */
[----:B------:R-:W-:Y:S05]  /*9890*/  BRA `(.L_x_164) ;  /* 0xffffff9000807947 */ /* 0x000fea000383ffff */
.L_x_51:
[----:B-1----:R1:W2:Y:S02]  /*98a0*/  SYNCS.PHASECHK.TRANS64.TRYWAIT P1, [R0+URZ+0xa0], R4 ;  /* 0x0000a004000075a7 */ /* 0x0022a400080211ff */
[----:B--2---:R-:W-:Y:S05]  /*98b0*/  @!P1 NANOSLEEP.SYNCS 0x989680 ;  /* 0x009896800000995d */ /* 0x004fea0003900000 */
[----:B------:R-:W2:Y:S02]  /*98c0*/  @!P1 SYNCS.PHASECHK.TRANS64 P1, [R0+URZ+0xa0], R4 ;  /* 0x0000a004000095a7 */ /* 0x000ea400080210ff */
[----:B--2---:R-:W-:Y:S05]  /*98d0*/  @!P1 BRA `(.L_x_51) ;  /* 0xfffffffc00f09947 */ /* 0x004fea000383ffff */
[----:B------:R-:W-:Y:S05]  /*98e0*/  BRA `(.L_x_165) ;  /* 0xffffff9000b07947 */ /* 0x000fea000383ffff */
.L_x_54:
[----:B------:R-:W-:-:S07]  /*98f0*/  MOV R0, UR5 ;  /* 0x0000000500007c02 */ /* 0x000fce0008000f00 */
.L_x_166:
[----:B-1----:R1:W2:Y:S02]  /*9900*/  SYNCS.PHASECHK.TRANS64.TRYWAIT P0, [R0+URZ+0xb0], R2 ;  /* 0x0000b002000075a7 */ /* 0x0022a400080011ff */
[----:B--2---:R-:W-:Y:S05]  /*9910*/  @!P0 NANOSLEEP.SYNCS 0x989680 ;  /* 0x009896800000895d */ /* 0x004fea0003900000 */
[----:B------:R-:W2:Y:S02]  /*9920*/  @!P0 SYNCS.PHASECHK.TRANS64 P0, [R0+URZ+0xb0], R2 ;  /* 0x0000b002000085a7 */ /* 0x000ea400080010ff */
[----:B--2---:R-:W-:Y:S05]  /*9930*/  @!P0 BRA `(.L_x_166) ;  /* 0xfffffffc00f08947 */ /* 0x004fea000383ffff */
[----:B------:R-:W-:Y:S05]  /*9940*/  BRA `(.L_x_53) ;  /* 0xffffff9400047947 */ /* 0x000fea000383ffff */
.L_x_63:
[----:B-1----:R-:W-:-:S04]  /*9950*/  MOV R4, UR6 ;  /* 0x0000000600047c02 */ /* 0x002fc80008000f00 */
[----:B------:R1:W2:Y:S03]  /*9960*/  SYNCS.PHASECHK.TRANS64.TRYWAIT P0, [R4+URZ+0x8], R5 ;  /* 0x00000805040075a7 */ /* 0x0002a600080011ff */
[----:B--2---:R-:W-:Y:S05]  /*9970*/  @!P0 NANOSLEEP.SYNCS 0x989680 ;  /* 0x009896800000895d */ /* 0x004fea0003900000 */
[----:B------:R-:W2:Y:S02]  /*9980*/  @!P0 SYNCS.PHASECHK.TRANS64 P0, [R4+URZ+0x8], R5 ;  /* 0x00000805040085a7 */ /* 0x000ea400080010ff */
[----:B--2---:R-:W-:Y:S05]  /*9990*/  @!P0 BRA `(.L_x_63) ;  /* 0xfffffffc00ec8947 */ /* 0x004fea000383ffff */
[----:B------:R-:W-:Y:S05]  /*99a0*/  BRA `(.L_x_62) ;  /* 0xffffff9400b87947 */ /* 0x000fea000383ffff */
.L_x_65:
[----:B------:R-:W-:Y:S01]  /*99b0*/  BSSY B0, `(.L_x_167) ;  /* 0x0000006000007945 */ /* 0x000fe20003800000 */
[----:B------:R-:W-:-:S07]  /*99c0*/  MOV R15, 0xffffffff ;  /* 0xffffffff000f7802 */ /* 0x000fce0000000f00 */
[----:B-1---5:R-:W-:Y:S05]  /*99d0*/  WARPSYNC.COLLECTIVE R15, `(.L_x_168) ;  /* 0x000000000f0c7348 */ /* 0x022fea0003c00000 */
[----:B------:R-:W-:Y:S02]  /*99e0*/  ELECT P6, UR79, PT ;  /* 0x00000000004f782f */ /* 0x000fe400038c0000 */
[----:B------:R-:W-:Y:S01]  /*99f0*/  MOV R14, UR79 ;  /* 0x0000004f000e7c02 */ /* 0x000fe20008000f00 */
[----:B-1---5:R-:W-:Y:S10]  /*9a00*/  ENDCOLLECTIVE ;  /* 0x000000000000791b */ /* 0x022ff40003800000 */
.L_x_168:
[----:B------:R-:W-:Y:S05]  /*9a10*/  BSYNC B0 ;  /* 0x0000000000007941 */ /* 0x000fea0003800000 */
.L_x_167:
[----:B------:R-:W-:Y:S05]  /*9a20*/  BRA `(.L_x_169) ;  /* 0xffffff9400e87947 */ /* 0x000fea000383ffff */
.L_x_67:
[----:B-1----:R-:W-:-:S04]  /*9a30*/  MOV R2, UR6 ;  /* 0x0000000600027c02 */ /* 0x002fc80008000f00 */
[----:B------:R1:W2:Y:S03]  /*9a40*/  SYNCS.PHASECHK.TRANS64.TRYWAIT P0, [R2+URZ+0x8], R3 ;  /* 0x00000803020075a7 */ /* 0x0002a600080011ff */
[----:B--2---:R-:W-:Y:S05]  /*9a50*/  @!P0 NANOSLEEP.SYNCS 0x989680 ;  /* 0x009896800000895d */ /* 0x004fea0003900000 */
[----:B------:R-:W2:Y:S02]  /*9a60*/  @!P0 SYNCS.PHASECHK.TRANS64 P0, [R2+URZ+0x8], R3 ;  /* 0x00000803020085a7 */ /* 0x000ea400080010ff */
[----:B--2---:R-:W-:Y:S05]  /*9a70*/  @!P0 BRA `(.L_x_67) ;  /* 0xfffffffc00ec8947 */ /* 0x004fea000383ffff */
[----:B------:R-:W-:Y:S05]  /*9a80*/  BRA `(.L_x_66) ;  /* 0xffffff9400ec7947 */ /* 0x000fea000383ffff */
.L_x_68:
[----:B-1----:R1:W2:Y:S02]  /*9a90*/  SYNCS.PHASECHK.TRANS64.TRYWAIT P0, [R0+URZ+0xa0], R4 ;  /* 0x0000a004000075a7 */ /* 0x0022a400080011ff */
[----:B--2---:R-:W-:Y:S05]  /*9aa0*/  @!P0 NANOSLEEP.SYNCS 0x989680 ;  /* 0x009896800000895d */ /* 0x004fea0003900000 */
[----:B------:R-:W2:Y:S02]  /*9ab0*/  @!P0 SYNCS.PHASECHK.TRANS64 P0, [R0+URZ+0xa0], R4 ;  /* 0x0000a004000085a7 */ /* 0x000ea400080010ff */
[----:B--2---:R-:W-:Y:S05]  /*9ac0*/  @!P0 BRA `(.L_x_68) ;  /* 0xfffffffc00f08947 */ /* 0x004fea000383ffff */
[----:B------:R-:W-:Y:S05]  /*9ad0*/  BRA `(.L_x_170) ;  /* 0xffffff9800d87947 */ /* 0x000fea000383ffff */
.L_x_70:
[----:B------:R-:W-:-:S07]  /*9ae0*/  MOV R0, UR9 ;  /* 0x0000000900007c02 */ /* 0x000fce0008000f00 */
.L_x_171:
[----:B-1----:R1:W2:Y:S02]  /*9af0*/  SYNCS.PHASECHK.TRANS64.TRYWAIT P0, [R0+URZ+0xe0], R4 ;  /* 0x0000e004000075a7 */ /* 0x0022a400080011ff */
[----:B--2---:R-:W-:Y:S05]  /*9b00*/  @!P0 NANOSLEEP.SYNCS 0x989680 ;  /* 0x009896800000895d */ /* 0x004fea0003900000 */
[----:B------:R-:W2:Y:S02]  /*9b10*/  @!P0 SYNCS.PHASECHK.TRANS64 P0, [R0+URZ+0xe0], R4 ;  /* 0x0000e004000085a7 */ /* 0x000ea400080010ff */
[----:B--2---:R-:W-:Y:S05]  /*9b20*/  @!P0 BRA `(.L_x_171) ;  /* 0xfffffffc00f08947 */ /* 0x004fea000383ffff */
[----:B------:R-:W-:Y:S05]  /*9b30*/  BRA `(.L_x_172) ;  /* 0xffffff9c00247947 */ /* 0x000fea000383ffff */
.L_x_73:
[----:B------:R-:W-:Y:S07]  /*9b40*/  MOV R0, UR8 ;  /* 0x0000000800007c02 */ /* 0x000fee0008000f00 */
.L_x_173:
[----:B-1----:R1:W2:Y:S02]  /*9b50*/  SYNCS.PHASECHK.TRANS64.TRYWAIT P0, [R0+URZ], R4 ;  /* 0x00000004000075a7 */ /* 0x0022a400080011ff */
[----:B--2---:R-:W-:Y:S05]  /*9b60*/  @!P0 NANOSLEEP.SYNCS 0x989680 ;  /* 0x009896800000895d */ /* 0x004fea0003900000 */
[----:B------:R-:W2:Y:S02]  /*9b70*/  @!P0 SYNCS.PHASECHK.TRANS64 P0, [R0+URZ], R4 ;  /* 0x00000004000085a7 */ /* 0x000ea400080010ff */
[----:B--2---:R-:W-:Y:S05]  /*9b80*/  @!P0 BRA `(.L_x_173) ;  /* 0xfffffffc00f08947 */ /* 0x004fea000383ffff */
[----:B------:R-:W-:Y:S05]  /*9b90*/  BRA `(.L_x_72) ;  /* 0xffffff9c00387947 */ /* 0x000fea000383ffff */
.L_x_77:
[----:B-1----:R-:W-:-:S07]  /*9ba0*/  MOV R0, UR8 ;  /* 0x0000000800007c02 */ /* 0x002fce0008000f00 */
.L_x_174:
[----:B-1----:R1:W2:Y:S02]  /*9bb0*/  SYNCS.PHASECHK.TRANS64.TRYWAIT P0, [R0+URZ], R2 ;  /* 0x00000002000075a7 */ /* 0x0022a400080011ff */
[----:B--2---:R-:W-:Y:S05]  /*9bc0*/  @!P0 NANOSLEEP.SYNCS 0x989680 ;  /* 0x009896800000895d */ /* 0x004fea0003900000 */
[----:B------:R-:W2:Y:S02]  /*9bd0*/  @!P0 SYNCS.PHASECHK.TRANS64 P0, [R0+URZ], R2 ;  /* 0x00000002000085a7 */ /* 0x000ea400080010ff */
[----:B--2---:R-:W-:Y:S05]  /*9be0*/  @!P0 BRA `(.L_x_174) ;  /* 0xfffffffc00f08947 */ /* 0x004fea000383ffff */
[----:B------:R-:W-:Y:S05]  /*9bf0*/  BRA `(.L_x_175) ;  /* 0xffffffa0002c7947 */ /* 0x000fea000383ffff */
.L_x_78:
[----:B------:R-:W-:-:S07]  /*9c00*/  MOV R0, UR8 ;  /* 0x0000000800007c02 */ /* 0x000fce0008000f00 */
.L_x_176:
[----:B-1----:R1:W2:Y:S02]  /*9c10*/  SYNCS.PHASECHK.TRANS64.TRYWAIT P0, [R0+URZ], R3 ;  /* 0x00000003000075a7 */ /* 0x0022a400080011ff */
[----:B--2---:R-:W-:Y:S05]  /*9c20*/  @!P0 NANOSLEEP.SYNCS 0x989680 ;  /* 0x009896800000895d */ /* 0x004fea0003900000 */
[----:B------:R-:W2:Y:S02]  /*9c30*/  @!P0 SYNCS.PHASECHK.TRANS64 P0, [R0+URZ], R3 ;  /* 0x00000003000085a7 */ /* 0x000ea400080010ff */
[----:B--2---:R-:W-:Y:S05]  /*9c40*/  @!P0 BRA `(.L_x_176) ;  /* 0xfffffffc00f08947 */ /* 0x004fea000383ffff */
[----:B------:R-:W-:Y:S05]  /*9c50*/  BRA `(.L_x_177) ;  /* 0xffffffa000387947 */ /* 0x000fea000383ffff */
.L_x_79:
[----:B------:R-:W-:-:S07]  /*9c60*/  MOV R0, UR8 ;  /* 0x0000000800007c02 */ /* 0x000fce0008000f00 */
.L_x_178:
[----:B-1----:R1:W2:Y:S02]  /*9c70*/  SYNCS.PHASECHK.TRANS64.TRYWAIT P0, [R0+URZ], R3 ;  /* 0x00000003000075a7 */ /* 0x0022a400080011ff */
[----:B--2---:R-:W-:Y:S05]  /*9c80*/  @!P0 NANOSLEEP.SYNCS 0x989680 ;  /* 0x009896800000895d */ /* 0x004fea0003900000 */
[----:B------:R-:W2:Y:S02]  /*9c90*/  @!P0 SYNCS.PHASECHK.TRANS64 P0, [R0+URZ], R3 ;  /* 0x00000003000085a7 */ /* 0x000ea400080010ff */
[----:B--2---:R-:W-:Y:S05]  /*9ca0*/  @!P0 BRA `(.L_x_178) ;  /* 0xfffffffc00f08947 */ /* 0x004fea000383ffff */
[----:B------:R-:W-:Y:S05]  /*9cb0*/  BRA `(.L_x_179) ;  /* 0xffffffa000447947 */ /* 0x000fea000383ffff */
.L_x_82:
[----:B------:R-:W-:-:S07]  /*9cc0*/  MOV R0, UR7 ;  /* 0x0000000700007c02 */ /* 0x000fce0008000f00 */
.L_x_180:
[----:B-1----:R1:W2:Y:S02]  /*9cd0*/  SYNCS.PHASECHK.TRANS64.TRYWAIT P1, [R0+URZ+0x120], R2 ;  /* 0x00012002000075a7 */ /* 0x0022a400080211ff */
[----:B--2---:R-:W-:Y:S05]  /*9ce0*/  @!P1 NANOSLEEP.SYNCS 0x989680 ;  /* 0x009896800000995d */ /* 0x004fea0003900000 */
[----:B------:R-:W2:Y:S02]  /*9cf0*/  @!P1 SYNCS.PHASECHK.TRANS64 P1, [R0+URZ+0x120], R2 ;  /* 0x00012002000095a7 */ /* 0x000ea400080210ff */
[----:B--2---:R-:W-:Y:S05]  /*9d00*/  @!P1 BRA `(.L_x_180) ;  /* 0xfffffffc00f09947 */ /* 0x004fea000383ffff */
[----:B------:R-:W-:Y:S05]  /*9d10*/  BRA `(.L_x_181) ;  /* 0xffffffa000907947 */ /* 0x000fea000383ffff */
.L_x_87:
[----:B--2---:R2:W4:Y:S02]  /*9d20*/  SYNCS.PHASECHK.TRANS64.TRYWAIT P0, [R0+URZ+0xa0], R2 ;  /* 0x0000a002000075a7 */ /* 0x00452400080011ff */
[----:B----4-:R-:W-:Y:S05]  /*9d30*/  @!P0 NANOSLEEP.SYNCS 0x989680 ;  /* 0x009896800000895d */ /* 0x010fea0003900000 */
[----:B------:R-:W4:Y:S02]  /*9d40*/  @!P0 SYNCS.PHASECHK.TRANS64 P0, [R0+URZ+0xa0], R2 ;  /* 0x0000a002000085a7 */ /* 0x000f2400080010ff */
[----:B----4-:R-:W-:Y:S05]  /*9d50*/  @!P0 BRA `(.L_x_87) ;  /* 0xfffffffc00f08947 */ /* 0x010fea000383ffff */
[----:B------:R-:W-:Y:S05]  /*9d60*/  BRA `(.L_x_182) ;  /* 0xffffffa400a47947 */ /* 0x000fea000383ffff */
.L_x_90:
[----:B------:R-:W-:Y:S07]  /*9d70*/  MOV R0, UR7 ;  /* 0x0000000700007c02 */ /* 0x000fee0008000f00 */
.L_x_183:
[----:B--2---:R2:W4:Y:S02]  /*9d80*/  SYNCS.PHASECHK.TRANS64.TRYWAIT P0, [R0+URZ+0x98], R2 ;  /* 0x00009802000075a7 */ /* 0x00452400080011ff */
[----:B----4-:R-:W-:Y:S05]  /*9d90*/  @!P0 NANOSLEEP.SYNCS 0x989680 ;  /* 0x009896800000895d */ /* 0x010fea0003900000 */
[----:B------:R-:W4:Y:S02]  /*9da0*/  @!P0 SYNCS.PHASECHK.TRANS64 P0, [R0+URZ+0x98], R2 ;  /* 0x00009802000085a7 */ /* 0x000f2400080010ff */
[----:B----4-:R-:W-:Y:S05]  /*9db0*/  @!P0 BRA `(.L_x_183) ;  /* 0xfffffffc00f08947 */ /* 0x010fea000383ffff */
[----:B------:R-:W-:Y:S05]  /*9dc0*/  BRA `(.L_x_89) ;  /* 0xffffffa800847947 */ /* 0x000fea000383ffff */
.L_x_93:
[----:B------:R-:W-:Y:S07]  /*9dd0*/  MOV R0, UR7 ;  /* 0x0000000700007c02 */ /* 0x000fee0008000f00 */
.L_x_184:
[----:B-1----:R1:W2:Y:S02]  /*9de0*/  SYNCS.PHASECHK.TRANS64.TRYWAIT P0, [R0+URZ+0x70], R14 ;  /* 0x0000700e000075a7 */ /* 0x0022a400080011ff */
[----:B--2---:R-:W-:Y:S05]  /*9df0*/  @!P0 NANOSLEEP.SYNCS 0x989680 ;  /* 0x009896800000895d */ /* 0x004fea0003900000 */
[----:B------:R-:W2:Y:S02]  /*9e00*/  @!P0 SYNCS.PHASECHK.TRANS64 P0, [R0+URZ+0x70], R14 ;  /* 0x0000700e000085a7 */ /* 0x000ea400080010ff */
[----:B--2---:R-:W-:Y:S05]  /*9e10*/  @!P0 BRA `(.L_x_184) ;  /* 0xfffffffc00f08947 */ /* 0x004fea000383ffff */
[----:B------:R-:W-:Y:S05]  /*9e20*/  BRA `(.L_x_185) ;  /* 0xffffffa800fc7947 */ /* 0x000fea000383ffff */
.L_x_94:
[----:B------:R-:W-:Y:S07]  /*9e30*/  MOV R0, UR7 ;  /* 0x0000000700007c02 */ /* 0x000fee0008000f00 */
.L_x_186:
[----:B-1----:R1:W2:Y:S02]  /*9e40*/  SYNCS.PHASECHK.TRANS64.TRYWAIT P0, [R0+URZ+0x78], R14 ;  /* 0x0000780e000075a7 */ /* 0x0022a400080011ff */
[----:B--2---:R-:W-:Y:S05]  /*9e50*/  @!P0 NANOSLEEP.SYNCS 0x989680 ;  /* 0x009896800000895d */ /* 0x004fea0003900000 */
[----:B------:R-:W2:Y:S02]  /*9e60*/  @!P0 SYNCS.PHASECHK.TRANS64 P0, [R0+URZ+0x78], R14 ;  /* 0x0000780e000085a7 */ /* 0x000ea400080010ff */
[----:B--2---:R-:W-:Y:S05]  /*9e70*/  @!P0 BRA `(.L_x_186) ;  /* 0xfffffffc00f08947 */ /* 0x004fea000383ffff */
[----:B------:R-:W-:Y:S05]  /*9e80*/  BRA `(.L_x_187) ;  /* 0xffffffac00347947 */ /* 0x000fea000383ffff */
.L_x_95:
[----:B------:R-:W-:Y:S07]  /*9e90*/  MOV R0, UR7 ;  /* 0x0000000700007c02 */ /* 0x000fee0008000f00 */
.L_x_188:
[----:B-1----:R1:W2:Y:S02]  /*9ea0*/  SYNCS.PHASECHK.TRANS64.TRYWAIT P0, [R0+URZ+0x80], R14 ;  /* 0x0000800e000075a7 */ /* 0x0022a400080011ff */
[----:B--2---:R-:W-:Y:S05]  /*9eb0*/  @!P0 NANOSLEEP.SYNCS 0x989680 ;  /* 0x009896800000895d */ /* 0x004fea0003900000 */
[----:B------:R-:W2:Y:S02]  /*9ec0*/  @!P0 SYNCS.PHASECHK.TRANS64 P0, [R0+URZ+0x80], R14 ;  /* 0x0000800e000085a7 */ /* 0x000ea400080010ff */
[----:B--2---:R-:W-:Y:S05]  /*9ed0*/  @!P0 BRA `(.L_x_188) ;  /* 0xfffffffc00f08947 */ /* 0x004fea000383ffff */
[----:B------:R-:W-:Y:S05]  /*9ee0*/  BRA `(.L_x_189) ;  /* 0xffffffac00787947 */ /* 0x000fea000383ffff */
.L_x_96:
[----:B------:R-:W-:Y:S07]  /*9ef0*/  MOV R0, UR7 ;  /* 0x0000000700007c02 */ /* 0x000fee0008000f00 */
.L_x_190:
[----:B-1----:R1:W2:Y:S02]  /*9f00*/  SYNCS.PHASECHK.TRANS64.TRYWAIT P0, [R0+URZ+0x88], R14 ;  /* 0x0000880e000075a7 */ /* 0x0022a400080011ff */
[----:B--2---:R-:W-:Y:S05]  /*9f10*/  @!P0 NANOSLEEP.SYNCS 0x989680 ;  /* 0x009896800000895d */ /* 0x004fea0003900000 */
[----:B------:R-:W2:Y:S02]  /*9f20*/  @!P0 SYNCS.PHASECHK.TRANS64 P0, [R0+URZ+0x88], R14 ;  /* 0x0000880e000085a7 */ /* 0x000ea400080010ff */
[----:B--2---:R-:W-:Y:S05]  /*9f30*/  @!P0 BRA `(.L_x_190) ;  /* 0xfffffffc00f08947 */ /* 0x004fea000383ffff */
[----:B------:R-:W-:Y:S05]  /*9f40*/  BRA `(.L_x_191) ;  /* 0xffffffac00fc7947 */ /* 0x000fea000383ffff */
.L_x_98:
[----:B------:R-:W-:-:S07]  /*9f50*/  MOV R0, UR7 ;  /* 0x0000000700007c02 */ /* 0x000fce0008000f00 */
.L_x_192:
[----:B-1----:R1:W4:Y:S02]  /*9f60*/  SYNCS.PHASECHK.TRANS64.TRYWAIT P0, [R0+URZ+0x70], R2 ;  /* 0x00007002000075a7 */ /* 0x00232400080011ff */
[----:B----4-:R-:W-:Y:S05]  /*9f70*/  @!P0 NANOSLEEP.SYNCS 0x989680 ;  /* 0x009896800000895d */ /* 0x010fea0003900000 */
[----:B------:R-:W4:Y:S02]  /*9f80*/  @!P0 SYNCS.PHASECHK.TRANS64 P0, [R0+URZ+0x70], R2 ;  /* 0x00007002000085a7 */ /* 0x000f2400080010ff */
[----:B----4-:R-:W-:Y:S05]  /*9f90*/  @!P0 BRA `(.L_x_192) ;  /* 0xfffffffc00f08947 */ /* 0x010fea000383ffff */
[----:B------:R-:W-:Y:S05]  /*9fa0*/  BRA `(.L_x_193) ;  /* 0xffffffb0006c7947 */ /* 0x000fea000383ffff */
.L_x_99:
[----:B-1----:R-:W-:-:S07]  /*9fb0*/  MOV R0, UR7 ;  /* 0x0000000700007c02 */ /* 0x002fce0008000f00 */
.L_x_194:
[----:B-1----:R1:W4:Y:S02]  /*9fc0*/  SYNCS.PHASECHK.TRANS64.TRYWAIT P0, [R0+URZ+0x78], R2 ;  /* 0x00007802000075a7 */ /* 0x00232400080011ff */
[----:B----4-:R-:W-:Y:S05]  /*9fd0*/  @!P0 NANOSLEEP.SYNCS 0x989680 ;  /* 0x009896800000895d */ /* 0x010fea0003900000 */
[----:B------:R-:W4:Y:S02]  /*9fe0*/  @!P0 SYNCS.PHASECHK.TRANS64 P0, [R0+URZ+0x78], R2 ;  /* 0x00007802000085a7 */ /* 0x000f2400080010ff */
[----:B----4-:R-:W-:Y:S05]  /*9ff0*/  @!P0 BRA `(.L_x_194) ;  /* 0xfffffffc00f08947 */ /* 0x010fea000383ffff */
[----:B------:R-:W-:Y:S05]  /*a000*/  BRA `(.L_x_195) ;  /* 0xffffffb0005c7947 */ /* 0x000fea000383ffff */
.L_x_100:
[----:B-1----:R-:W-:-:S07]  /*a010*/  MOV R0, UR7 ;  /* 0x0000000700007c02 */ /* 0x002fce0008000f00 */
.L_x_196:
[----:B-1----:R1:W4:Y:S02]  /*a020*/  SYNCS.PHASECHK.TRANS64.TRYWAIT P0, [R0+URZ+0x80], R2 ;  /* 0x00008002000075a7 */ /* 0x00232400080011ff */
[----:B----4-:R-:W-:Y:S05]  /*a030*/  @!P0 NANOSLEEP.SYNCS 0x989680 ;  /* 0x009896800000895d */ /* 0x010fea0003900000 */
[----:B------:R-:W4:Y:S02]  /*a040*/  @!P0 SYNCS.PHASECHK.TRANS64 P0, [R0+URZ+0x80], R2 ;  /* 0x00008002000085a7 */ /* 0x000f2400080010ff */
[----:B----4-:R-:W-:Y:S05]  /*a050*/  @!P0 BRA `(.L_x_196) ;  /* 0xfffffffc00f08947 */ /* 0x010fea000383ffff */
[----:B------:R-:W-:Y:S05]  /*a060*/  BRA `(.L_x_197) ;  /* 0xffffffb0004c7947 */ /* 0x000fea000383ffff */
.L_x_102:
[----:B--2---:R2:W4:Y:S02]  /*a070*/  SYNCS.PHASECHK.TRANS64.TRYWAIT P0, [R0+URZ+0xa0], R2 ;  /* 0x0000a002000075a7 */ /* 0x00452400080011ff */
[----:B----4-:R-:W-:Y:S05]  /*a080*/  @!P0 NANOSLEEP.SYNCS 0x989680 ;  /* 0x009896800000895d */ /* 0x010fea0003900000 */
[----:B------:R-:W4:Y:S02]  /*a090*/  @!P0 SYNCS.PHASECHK.TRANS64 P0, [R0+URZ+0xa0], R2 ;  /* 0x0000a002000085a7 */ /* 0x000f2400080010ff */
[----:B----4-:R-:W-:Y:S05]  /*a0a0*/  @!P0 BRA `(.L_x_102) ;  /* 0xfffffffc00f08947 */ /* 0x010fea000383ffff */
[----:B------:R-:W-:Y:S05]  /*a0b0*/  BRA `(.L_x_198) ;  /* 0xffffffb400147947 */ /* 0x000fea000383ffff */
.L_x_113:
[----:B-1----:R-:W-:Y:S04]  /*a0c0*/  MOV R2, UR48 ;  /* 0x0000003000027c02 */ /* 0x002fe80008000f00 */
[----:B------:R1:W3:Y:S03]  /*a0d0*/  SYNCS.PHASECHK.TRANS64.TRYWAIT P1, [R2+URZ+0x50], R3 ;  /* 0x00005003020075a7 */ /* 0x0002e600080211ff */
[----:B---3--:R-:W-:Y:S05]  /*a0e0*/  @!P1 NANOSLEEP.SYNCS 0x989680 ;  /* 0x009896800000995d */ /* 0x008fea0003900000 */
[----:B------:R-:W3:Y:S02]  /*a0f0*/  @!P1 SYNCS.PHASECHK.TRANS64 P1, [R2+URZ+0x50], R3 ;  /* 0x00005003020095a7 */ /* 0x000ee400080210ff */
[----:B---3--:R-:W-:Y:S05]  /*a100*/  @!P1 BRA `(.L_x_113) ;  /* 0xfffffffc00ec9947 */ /* 0x008fea000383ffff */
[----:B------:R-:W-:Y:S05]  /*a110*/  BRA `(.L_x_112) ;  /* 0xffffffc000207947 */ /* 0x000fea000383ffff */
.L_x_115:
[----:B-1----:R1:W4:Y:S02]  /*a120*/  SYNCS.PHASECHK.TRANS64.TRYWAIT P0, [R112+URZ+0xc0], R0 ;  /* 0x0000c000700075a7 */ /* 0x00232400080011ff */
[----:B----4-:R-:W-:Y:S05]  /*a130*/  @!P0 NANOSLEEP.SYNCS 0x989680 ;  /* 0x009896800000895d */ /* 0x010fea0003900000 */
[----:B------:R-:W4:Y:S02]  /*a140*/  @!P0 SYNCS.PHASECHK.TRANS64 P0, [R112+URZ+0xc0], R0 ;  /* 0x0000c000700085a7 */ /* 0x000f2400080010ff */
[----:B----4-:R-:W-:Y:S05]  /*a150*/  @!P0 BRA `(.L_x_115) ;  /* 0xfffffffc00f08947 */ /* 0x010fea000383ffff */
[----:B------:R-:W-:Y:S05]  /*a160*/  BRA `(.L_x_114) ;  /* 0xffffffc000487947 */ /* 0x000fea000383ffff */
.L_x_124:
[----:B--2---:R2:W4:Y:S02]  /*a170*/  SYNCS.PHASECHK.TRANS64.TRYWAIT P0, [R2+URZ+0x50], R0 ;  /* 0x00005000020075a7 */ /* 0x00452400080011ff */
[----:B----4-:R-:W-:Y:S05]  /*a180*/  @!P0 NANOSLEEP.SYNCS 0x989680 ;  /* 0x009896800000895d */ /* 0x010fea0003900000 */
[----:B------:R-:W4:Y:S02]  /*a190*/  @!P0 SYNCS.PHASECHK.TRANS64 P0, [R2+URZ+0x50], R0 ;  /* 0x00005000020085a7 */ /* 0x000f2400080010ff */
[----:B----4-:R-:W-:Y:S05]  /*a1a0*/  @!P0 BRA `(.L_x_124) ;  /* 0xfffffffc00f08947 */ /* 0x010fea000383ffff */
[----:B------:R-:W-:Y:S05]  /*a1b0*/  BRA `(.L_x_123) ;  /* 0xffffffcc00247947 */ /* 0x000fea000383ffff */
.L_x_132:
[----:B--2---:R2:W4:Y:S02]  /*a1c0*/  SYNCS.PHASECHK.TRANS64.TRYWAIT P0, [R0+URZ+0x50], R6 ;  /* 0x00005006000075a7 */ /* 0x00452400080011ff */
[----:B----4-:R-:W-:Y:S05]  /*a1d0*/  @!P0 NANOSLEEP.SYNCS 0x989680 ;  /* 0x009896800000895d */ /* 0x010fea0003900000 */
[----:B------:R-:W4:Y:S02]  /*a1e0*/  @!P0 SYNCS.PHASECHK.TRANS64 P0, [R0+URZ+0x50], R6 ;  /* 0x00005006000085a7 */ /* 0x000f2400080010ff */
[----:B----4-:R-:W-:Y:S05]  /*a1f0*/  @!P0 BRA `(.L_x_132) ;  /* 0xfffffffc00f08947 */ /* 0x010fea000383ffff */
[----:B------:R-:W-:Y:S05]  /*a200*/  BRA `(.L_x_131) ;  /* 0xffffffd800247947 */ /* 0x000fea000383ffff */
.L_x_140:
[----:B--2---:R2:W4:Y:S02]  /*a210*/  SYNCS.PHASECHK.TRANS64.TRYWAIT P0, [R0+URZ+0x50], R5 ;  /* 0x00005005000075a7 */ /* 0x00452400080011ff */
[----:B----4-:R-:W-:Y:S05]  /*a220*/  @!P0 NANOSLEEP.SYNCS 0x989680 ;  /* 0x009896800000895d */ /* 0x010fea0003900000 */
[----:B------:R-:W4:Y:S02]  /*a230*/  @!P0 SYNCS.PHASECHK.TRANS64 P0, [R0+URZ+0x50], R5 ;  /* 0x00005005000085a7 */ /* 0x000f2400080010ff */
[----:B----4-:R-:W-:Y:S05]  /*a240*/  @!P0 BRA `(.L_x_140) ;  /* 0xfffffffc00f08947 */ /* 0x010fea000383ffff */
[----:B------:R-:W-:Y:S05]  /*a250*/  BRA `(.L_x_139) ;  /* 0xffffffe400247947 */ /* 0x000fea000383ffff */
        .weak           $__internal_0_$__cuda_sm10x_tcgen05_guardrail_trap_col_being_dealloced_not_returned_by_alloc
        .type           $__internal_0_$__cuda_sm10x_tcgen05_guardrail_trap_col_being_dealloced_not_returned_by_alloc,@function
        .size           $__internal_0_$__cuda_sm10x_tcgen05_guardrail_trap_col_being_dealloced_not_returned_by_alloc,($__internal_1_$__cuda_sm10x_tcgen05_guardrail_trap_phase_invalid_during_alloc - $__internal_0_$__cuda_sm10x_tcgen05_guardrail_trap_col_being_dealloced_not_returned_by_alloc)
$__internal_0_$__cuda_sm10x_tcgen05_guardrail_trap_col_being_dealloced_not_returned_by_alloc:
[----:B------:R-:W-:Y:S05]  /*a260*/  BPT.TRAP 0x1 ;  /* 0x000000040000795c */ /* 0x000fea0000300000 */
[----:B------:R-:W-:-:S04]  /*a270*/  HFMA2 R3, -RZ, RZ, 0, 0 ;  /* 0x00000000ff037431 */ /* 0x000fc800000001ff */
[----:B------:R-:W-:Y:S05]  /*a280*/  RET.REL.NODEC R2 `(_ZN7cutlass13device_kernelINS_4gemm6kernel13GemmUniversalIN4cute5tupleIJiiiiEEENS1_10collective13CollectiveMmaINS1_35MainloopSm100TmaUmmaWarpSpecializedILi5ELi2ELi4ENS5_IJNS4_1CILi2EEENSA_ILi1EEESC_EEEEENS5_IJNSA_ILi256EEENSA_ILi128EEENSA_ILi64EEEEEENS_6half_tENS5_IJlSC_lEEESJ_SK_NS4_8TiledMMAINS4_8MMA_AtomIJNS4_26SM100_MMA_F16BF16_2x1SM_SSISJ_SJ_fLi256ELi128ELNS4_4UMMA5MajorE0ELSP_0ELNSO_7ScaleInE0ELSQ_0EEEEEENS4_6LayoutINS5_IJSC_SC_SC_EEENS5_IJNSA_ILi0EEESV_SV_EEEEENS5_IJNS4_10UnderscoreESY_SY_EEEEENS4_18SM100_TMA_2SM_LOADENS4_14ComposedLayoutINS4_7SwizzleILi3ELi4ELi3EEENS4_18smem_ptr_flag_bitsILi16EEENST_INS5_IJNSA_ILi8EEESH_EEENS5_IJSH_SC_EEEEEEEvNS4_8identityES11_S1B_vS1C_EENS_8epilogue10collective18CollectiveEpilogueINS1E_23Sm100TmaWarpSpecializedILi4ELi2ELi32ELb1ELb0EEEJNS5_IJSG_SG_SH_EEENS5_IJNST_ISG_SC_EENST_INSA_ILi32EEESC_EEEEESJ_SK_SJ_SK_NS1E_6fusion15FusionCallbacksIS1I_NS1O_17LinearCombinationISJ_fSJ_fLNS_15FloatRoundStyleE2EEES1J_S1N_JEEENS4_5SM1004TMEM4LOAD26SM100_TMEM_LOAD_32dp32b32xENS4_13SM90_TMA_LOADENS12_INS13_ILi2ELi4ELi3EEES16_NST_INS5_IJS17_S1L_EEENS5_IJS1L_SC_EEEEEEENS4_39AutoVectorizingCopyWithAssumedAlignmentILi128EEENS4_14SM90_TMA_STOREES23_S25_S25_EEEvvEEEEvNT_6ParamsE) ;  /* 0xffffff5c025c7950 */ /* 0x000fea0003c3ffff */
        .weak           $__internal_1_$__cuda_sm10x_tcgen05_guardrail_trap_phase_invalid_during_alloc
        .type           $__internal_1_$__cuda_sm10x_tcgen05_guardrail_trap_phase_invalid_during_alloc,@function
        .size           $__internal_1_$__cuda_sm10x_tcgen05_guardrail_trap_phase_invalid_during_alloc,($__internal_2_$__cuda_sm10x_tcgen05_guardrail_trap_unallocated_columns_being_dealloced - $__internal_1_$__cuda_sm10x_tcgen05_guardrail_trap_phase_invalid_during_alloc)
$__internal_1_$__cuda_sm10x_tcgen05_guardrail_trap_phase_invalid_during_alloc:
[----:B------:R-:W-:Y:S05]  /*a290*/  BPT.TRAP 0x1 ;  /* 0x000000040000795c */ /* 0x000fea0000300000 */
[----:B------:R-:W-:-:S04]  /*a2a0*/  MOV R3, 0x0 ;  /* 0x0000000000037802 */ /* 0x000fc80000000f00 */
[----:B------:R-:W-:Y:S05]  /*a2b0*/  RET.REL.NODEC R2 `(_ZN7cutlass13device_kernelINS_4gemm6kernel13GemmUniversalIN4cute5tupleIJiiiiEEENS1_10collective13CollectiveMmaINS1_35MainloopSm100TmaUmmaWarpSpecializedILi5ELi2ELi4ENS5_IJNS4_1CILi2EEENSA_ILi1EEESC_EEEEENS5_IJNSA_ILi256EEENSA_ILi128EEENSA_ILi64EEEEEENS_6half_tENS5_IJlSC_lEEESJ_SK_NS4_8TiledMMAINS4_8MMA_AtomIJNS4_26SM100_MMA_F16BF16_2x1SM_SSISJ_SJ_fLi256ELi128ELNS4_4UMMA5MajorE0ELSP_0ELNSO_7ScaleInE0ELSQ_0EEEEEENS4_6LayoutINS5_IJSC_SC_SC_EEENS5_IJNSA_ILi0EEESV_SV_EEEEENS5_IJNS4_10UnderscoreESY_SY_EEEEENS4_18SM100_TMA_2SM_LOADENS4_14ComposedLayoutINS4_7SwizzleILi3ELi4ELi3EEENS4_18smem_ptr_flag_bitsILi16EEENST_INS5_IJNSA_ILi8EEESH_EEENS5_IJSH_SC_EEEEEEEvNS4_8identityES11_S1B_vS1C_EENS_8epilogue10collective18CollectiveEpilogueINS1E_23Sm100TmaWarpSpecializedILi4ELi2ELi32ELb1ELb0EEEJNS5_IJSG_SG_SH_EEENS5_IJNST_ISG_SC_EENST_INSA_ILi32EEESC_EEEEESJ_SK_SJ_SK_NS1E_6fusion15FusionCallbacksIS1I_NS1O_17LinearCombinationISJ_fSJ_fLNS_15FloatRoundStyleE2EEES1J_S1N_JEEENS4_5SM1004TMEM4LOAD26SM100_TMEM_LOAD_32dp32b32xENS4_13SM90_TMA_LOADENS12_INS13_ILi2ELi4ELi3EEES16_NST_INS5_IJS17_S1L_EEENS5_IJS1L_SC_EEEEEEENS4_39AutoVectorizingCopyWithAssumedAlignmentILi128EEENS4_14SM90_TMA_STOREES23_S25_S25_EEEvvEEEEvNT_6ParamsE) ;  /* 0xffffff5c02507950 */ /* 0x000fea0003c3ffff */
        .weak           $__internal_2_$__cuda_sm10x_tcgen05_guardrail_trap_unallocated_columns_being_dealloced
        .type           $__internal_2_$__cuda_sm10x_tcgen05_guardrail_trap_unallocated_columns_being_dealloced,@function
        .size           $__internal_2_$__cuda_sm10x_tcgen05_guardrail_trap_unallocated_columns_being_dealloced,(.L_x_200 - $__internal_2_$__cuda_sm10x_tcgen05_guardrail_trap_unallocated_columns_being_dealloced)
$__internal_2_$__cuda_sm10x_tcgen05_guardrail_trap_unallocated_columns_being_dealloced:
[----:B------:R-:W-:Y:S05]  /*a2c0*/  BPT.TRAP 0x1 ;  /* 0x000000040000795c */ /* 0x000fea0000300000 */
[----:B------:R-:W-:-:S04]  /*a2d0*/  HFMA2 R3, -RZ, RZ, 0, 0 ;  /* 0x00000000ff037431 */ /* 0x000fc800000001ff */
[----:B------:R-:W-:Y:S05]  /*a2e0*/  RET.REL.NODEC R2 `(_ZN7cutlass13device_kernelINS_4gemm6kernel13GemmUniversalIN4cute5tupleIJiiiiEEENS1_10collective13CollectiveMmaINS1_35MainloopSm100TmaUmmaWarpSpecializedILi5ELi2ELi4ENS5_IJNS4_1CILi2EEENSA_ILi1EEESC_EEEEENS5_IJNSA_ILi256EEENSA_ILi128EEENSA_ILi64EEEEEENS_6half_tENS5_IJlSC_lEEESJ_SK_NS4_8TiledMMAINS4_8MMA_AtomIJNS4_26SM100_MMA_F16BF16_2x1SM_SSISJ_SJ_fLi256ELi128ELNS4_4UMMA5MajorE0ELSP_0ELNSO_7ScaleInE0ELSQ_0EEEEEENS4_6LayoutINS5_IJSC_SC_SC_EEENS5_IJNSA_ILi0EEESV_SV_EEEEENS5_IJNS4_10UnderscoreESY_SY_EEEEENS4_18SM100_TMA_2SM_LOADENS4_14ComposedLayoutINS4_7SwizzleILi3ELi4ELi3EEENS4_18smem_ptr_flag_bitsILi16EEENST_INS5_IJNSA_ILi8EEESH_EEENS5_IJSH_SC_EEEEEEEvNS4_8identityES11_S1B_vS1C_EENS_8epilogue10collective18CollectiveEpilogueINS1E_23Sm100TmaWarpSpecializedILi4ELi2ELi32ELb1ELb0EEEJNS5_IJSG_SG_SH_EEENS5_IJNST_ISG_SC_EENST_INSA_ILi32EEESC_EEEEESJ_SK_SJ_SK_NS1E_6fusion15FusionCallbacksIS1I_NS1O_17LinearCombinationISJ_fSJ_fLNS_15FloatRoundStyleE2EEES1J_S1N_JEEENS4_5SM1004TMEM4LOAD26SM100_TMEM_LOAD_32dp32b32xENS4_13SM90_TMA_LOADENS12_INS13_ILi2ELi4ELi3EEES16_NST_INS5_IJS17_S1L_EEENS5_IJS1L_SC_EEEEEEENS4_39AutoVectorizingCopyWithAssumedAlignmentILi128EEENS4_14SM90_TMA_STOREES23_S25_S25_EEEvvEEEEvNT_6ParamsE) ;  /* 0xffffff5c02447950 */ /* 0x000fea0003c3ffff */
.L_x_199:
[----:B------:R-:W-:-:S00]  /*a2f0*/  BRA `(.L_x_199) ;  /* 0xfffffffc00fc7947 */ /* 0x000fc0000383ffff */
[----:B------:R-:W-:-:S00]  /*a300*/  NOP ;  /* 0x0000000000007918 */ /* 0x000fc00000000000 */
[----:B------:R-:W-:-:S00]  /*a310*/  NOP ;  /* 0x0000000000007918 */ /* 0x000fc00000000000 */
[----:B------:R-:W-:-:S00]  /*a320*/  NOP ;  /* 0x0000000000007918 */ /* 0x000fc00000000000 */
[----:B------:R-:W-:-:S00]  /*a330*/  NOP ;  /* 0x0000000000007918 */ /* 0x000fc00000000000 */
[----:B------:R-:W-:-:S00]  /*a340*/  NOP ;  /* 0x0000000000007918 */ /* 0x000fc00000000000 */
[----:B------:R-:W-:-:S00]  /*a350*/  NOP ;  /* 0x0000000000007918 */ /* 0x000fc00000000000 */
[----:B------:R-:W-:-:S00]  /*a360*/  NOP ;  /* 0x0000000000007918 */ /* 0x000fc00000000000 */
[----:B------:R-:W-:-:S00]  /*a370*/  NOP ;  /* 0x0000000000007918 */ /* 0x000fc00000000000 */
.L_x_200:


//--------------------- .nv.global.init           --------------------------
	.section	.nv.global.init,"aw",@progbits
.nv.global.init:
	.type		$str$27,@object
	.size		$str$27,($str$28 - $str$27)
$str$27:
        /*0000*/ 	.byte	0x28, 0x61, 0x64, 0x64, 0x72, 0x65, 0x73, 0x73, 0x20, 0x26, 0x20, 0x6d, 0x61, 0x73, 0x6b, 0x29
        /*0010*/ 	.byte	0x20, 0x3d, 0x3d, 0x20, 0x30, 0x00
	.type		$str$28,@object
	.size		$str$28,($str$26 - $str$28)
$str$28:
        /*0016*/ 	.byte	0x2f, 0x74, 0x6d, 0x70, 0x2f, 0x63, 0x75, 0x74, 0x6c, 0x61, 0x73, 0x73, 0x5f, 0x73, 0x77, 0x65
        /*0026*/ 	.byte	0x65, 0x70, 0x5f, 0x73, 0x72, 0x63, 0x2f, 0x69, 0x6e, 0x63, 0x6c, 0x75, 0x64, 0x65, 0x2f, 0x63
        /*0036*/ 	.byte	0x75, 0x74, 0x65, 0x2f, 0x70, 0x6f, 0x69, 0x6e, 0x74, 0x65, 0x72, 0x5f, 0x66, 0x6c, 0x61, 0x67
        /*0046*/ 	.byte	0x67, 0x65, 0x64, 0x2e, 0x68, 0x70, 0x70, 0x00
	.type		$str$26,@object
	.size		$str$26,($str$25 - $str$26)
$str$26:
        /*004e*/ 	.byte	0x2f, 0x74, 0x6d, 0x70, 0x2f, 0x63, 0x75, 0x74, 0x6c, 0x61, 0x73, 0x73, 0x5f, 0x73, 0x77, 0x65
        /*005e*/ 	.byte	0x65, 0x70, 0x5f, 0x73, 0x72, 0x63, 0x2f, 0x69, 0x6e, 0x63, 0x6c, 0x75, 0x64, 0x65, 0x2f, 0x63
        /*006e*/ 	.byte	0x75, 0x74, 0x65, 0x2f, 0x61, 0x74, 0x6f, 0x6d, 0x2f, 0x63, 0x6f, 0x70, 0x79, 0x5f, 0x74, 0x72
        /*007e*/ 	.byte	0x61, 0x69, 0x74, 0x73, 0x5f, 0x73, 0x6d, 0x31, 0x30, 0x30, 0x2e, 0x68, 0x70, 0x70, 0x00
	.type		$str$25,@object
	.size		$str$25,(__unnamed_1 - $str$25)
$str$25:
        /*008d*/ 	.byte	0x28, 0x28, 0x75, 0x69, 0x6e, 0x74, 0x33, 0x32, 0x5f, 0x74, 0x28, 0x74, 0x68, 0x72, 0x65, 0x61
        /*009d*/ 	.byte	0x64, 0x49, 0x64, 0x78, 0x2e, 0x78, 0x29, 0x20, 0x2f, 0x20, 0x33, 0x32, 0x29, 0x20, 0x25, 0x20
        /*00ad*/ 	.byte	0x34, 0x29, 0x20, 0x3d, 0x3d, 0x20, 0x28, 0x28, 0x28, 0x74, 0x6d, 0x65, 0x6d, 0x5f, 0x61, 0x64
        /*00bd*/ 	.byte	0x64, 0x72, 0x20, 0x3e, 0x3e, 0x20, 0x31, 0x36, 0x29, 0x20, 0x2f, 0x20, 0x33, 0x32, 0x29, 0x20
        /*00cd*/ 	.byte	0x25, 0x20, 0x34, 0x29, 0x00
	.type		__unnamed_1,@object
	.size		__unnamed_1,(__unnamed_2 - __unnamed_1)
__unnamed_1:
        /*00d2*/ 	.byte	0x61, 0x75, 0x74, 0x6f, 0x20, 0x63, 0x75, 0x74, 0x65, 0x3a, 0x3a, 0x61, 0x73, 0x5f, 0x70, 0x6f
        /* <DEDUP_REMOVED lines=24> */
        /*0262*/ 	.byte	0x3e, 0x3e, 0x3e, 0x3e, 0x5d, 0x00
	.type		__unnamed_2,@object
	.size		__unnamed_2,(.L_2 - __unnamed_2)
__unnamed_2:
        /* <DEDUP_REMOVED lines=42> */
        /*0508*/ 	.byte	0x3e, 0x3e, 0x5d, 0x00
.L_2:


//--------------------- .nv.shared._ZN7cutlass13device_kernelINS_4gemm6kernel13GemmUniversalIN4cute5tupleIJiiiiEEENS1_10collective13CollectiveMmaINS1_35MainloopSm100TmaUmmaWarpSpecializedILi5ELi2ELi4ENS5_IJNS4_1CILi2EEENSA_ILi1EEESC_EEEEENS5_IJNSA_ILi256EEENSA_ILi128EEENSA_ILi64EEEEEENS_6half_tENS5_IJlSC_lEEESJ_SK_NS4_8TiledMMAINS4_8MMA_AtomIJNS4_26SM100_MMA_F16BF16_2x1SM_SSISJ_SJ_fLi256ELi128ELNS4_4UMMA5MajorE0ELSP_0ELNSO_7ScaleInE0ELSQ_0EEEEEENS4_6LayoutINS5_IJSC_SC_SC_EEENS5_IJNSA_ILi0EEESV_SV_EEEEENS5_IJNS4_10UnderscoreESY_SY_EEEEENS4_18SM100_TMA_2SM_LOADENS4_14ComposedLayoutINS4_7SwizzleILi3ELi4ELi3EEENS4_18smem_ptr_flag_bitsILi16EEENST_INS5_IJNSA_ILi8EEESH_EEENS5_IJSH_SC_EEEEEEEvNS4_8identityES11_S1B_vS1C_EENS_8epilogue10collective18CollectiveEpilogueINS1E_23Sm100TmaWarpSpecializedILi4ELi2ELi32ELb1ELb0EEEJNS5_IJSG_SG_SH_EEENS5_IJNST_ISG_SC_EENST_INSA_ILi32EEESC_EEEEESJ_SK_SJ_SK_NS1E_6fusion15FusionCallbacksIS1I_NS1O_17LinearCombinationISJ_fSJ_fLNS_15FloatRoundStyleE2EEES1J_S1N_JEEENS4_5SM1004TMEM4LOAD26SM100_TMEM_LOAD_32dp32b32xENS4_13SM90_TMA_LOADENS12_INS13_ILi2ELi4ELi3EEES16_NST_INS5_IJS17_S1L_EEENS5_IJS1L_SC_EEEEEEENS4_39AutoVectorizingCopyWithAssumedAlignmentILi128EEENS4_14SM90_TMA_STOREES23_S25_S25_EEEvvEEEEvNT_6ParamsE --------------------------
	.section	.nv.shared._ZN7cutlass13device_kernelINS_4gemm6kernel13GemmUniversalIN4cute5tupleIJiiiiEEENS1_10collective13CollectiveMmaINS1_35MainloopSm100TmaUmmaWarpSpecializedILi5ELi2ELi4ENS5_IJNS4_1CILi2EEENSA_ILi1EEESC_EEEEENS5_IJNSA_ILi256EEENSA_ILi128EEENSA_ILi64EEEEEENS_6half_tENS5_IJlSC_lEEESJ_SK_NS4_8TiledMMAINS4_8MMA_AtomIJNS4_26SM100_MMA_F16BF16_2x1SM_SSISJ_SJ_fLi256ELi128ELNS4_4UMMA5MajorE0ELSP_0ELNSO_7ScaleInE0ELSQ_0EEEEEENS4_6LayoutINS5_IJSC_SC_SC_EEENS5_IJNSA_ILi0EEESV_SV_EEEEENS5_IJNS4_10UnderscoreESY_SY_EEEEENS4_18SM100_TMA_2SM_LOADENS4_14ComposedLayoutINS4_7SwizzleILi3ELi4ELi3EEENS4_18smem_ptr_flag_bitsILi16EEENST_INS5_IJNSA_ILi8EEESH_EEENS5_IJSH_SC_EEEEEEEvNS4_8identityES11_S1B_vS1C_EENS_8epilogue10collective18CollectiveEpilogueINS1E_23Sm100TmaWarpSpecializedILi4ELi2ELi32ELb1ELb0EEEJNS5_IJSG_SG_SH_EEENS5_IJNST_ISG_SC_EENST_INSA_ILi32EEESC_EEEEESJ_SK_SJ_SK_NS1E_6fusion15FusionCallbacksIS1I_NS1O_17LinearCombinationISJ_fSJ_fLNS_15FloatRoundStyleE2EEES1J_S1N_JEEENS4_5SM1004TMEM4LOAD26SM100_TMEM_LOAD_32dp32b32xENS4_13SM90_TMA_LOADENS12_INS13_ILi2ELi4ELi3EEES16_NST_INS5_IJS17_S1L_EEENS5_IJS1L_SC_EEEEEEENS4_39AutoVectorizingCopyWithAssumedAlignmentILi128EEENS4_14SM90_TMA_STOREES23_S25_S25_EEEvvEEEEvNT_6ParamsE,"aw",@nobits
	.sectionflags	@""
	.align	16
	.zero		1024


//--------------------- .nv.shared.reserved.0     --------------------------
	.section	.nv.shared.reserved.0,"aw",@nobits
	.weak		__nv_reservedSMEM_offset_0_alias
	.size		__nv_reservedSMEM_offset_0_alias, 0, 64
	.other		__nv_reservedSMEM_offset_0_alias,@"STO_CUDA_RESERVED_SHARED STV_DEFAULT"
__nv_reservedSMEM_offset_0_alias:
	.zero		0
.nv.shared.reserved.0:
	.zero		64
	.weak		__nv_reservedSMEM_tcgen05_partition
	.type		__nv_reservedSMEM_tcgen05_partition,@object
	.size		__nv_reservedSMEM_tcgen05_partition,(.L_0 - __nv_reservedSMEM_tcgen05_partition)
__nv_reservedSMEM_tcgen05_partition:
	.zero		32
.L_0:


//--------------------- .nv.global                --------------------------
	.section	.nv.global,"aw",@nobits
.nv.global:
	.type		_ZN39_INTERNAL_9ee08ee6_4_k_cu_b6667cd6_71624cute1_E,@object
	.size		_ZN39_INTERNAL_9ee08ee6_4_k_cu_b6667cd6_71624cute1_E,(_ZN39_INTERNAL_9ee08ee6_4_k_cu_b6667cd6_71624cuda3std3__45__cpo6cbeginE - _ZN39_INTERNAL_9ee08ee6_4_k_cu_b6667cd6_71624cute1_E)
_ZN39_INTERNAL_9ee08ee6_4_k_cu_b6667cd6_71624cute1_E:
	.zero		1
	.type		_ZN39_INTERNAL_9ee08ee6_4_k_cu_b6667cd6_71624cuda3std3__45__cpo6cbeginE,@object
	.size		_ZN39_INTERNAL_9ee08ee6_4_k_cu_b6667cd6_71624cuda3std3__45__cpo6cbeginE,(_ZN39_INTERNAL_9ee08ee6_4_k_cu_b6667cd6_71624cuda3std3__48in_placeE - _ZN39_INTERNAL_9ee08ee6_4_k_cu_b6667cd6_71624cuda3std3__45__cpo6cbeginE)
_ZN39_INTERNAL_9ee08ee6_4_k_cu_b6667cd6_71624cuda3std3__45__cpo6cbeginE:
	.zero		1
	.type		_ZN39_INTERNAL_9ee08ee6_4_k_cu_b6667cd6_71624cuda3std3__48in_placeE,@object
	.size		_ZN39_INTERNAL_9ee08ee6_4_k_cu_b6667cd6_71624cuda3std3__48in_placeE,(_ZN39_INTERNAL_9ee08ee6_4_k_cu_b6667cd6_71624cuda3std6ranges3__45__cpo9iter_moveE - _ZN39_INTERNAL_9ee08ee6_4_k_cu_b6667cd6_71624cuda3std3__48in_placeE)
_ZN39_INTERNAL_9ee08ee6_4_k_cu_b6667cd6_71624cuda3std3__48in_placeE:
	.zero		1
	.type		_ZN39_INTERNAL_9ee08ee6_4_k_cu_b6667cd6_71624cuda3std6ranges3__45__cpo9iter_moveE,@object
	.size		_ZN39_INTERNAL_9ee08ee6_4_k_cu_b6667cd6_71624cuda3std6ranges3__45__cpo9iter_moveE,(_ZN39_INTERNAL_9ee08ee6_4_k_cu_b6667cd6_71624cuda3std3__45__cpo5beginE - _ZN39_INTERNAL_9ee08ee6_4_k_cu_b6667cd6_71624cuda3std6ranges3__45__cpo9iter_moveE)
_ZN39_INTERNAL_9ee08ee6_4_k_cu_b6667cd6_71624cuda3std6ranges3__45__cpo9iter_moveE:
	.zero		1
	.type		_ZN39_INTERNAL_9ee08ee6_4_k_cu_b6667cd6_71624cuda3std3__45__cpo5beginE,@object
	.size		_ZN39_INTERNAL_9ee08ee6_4_k_cu_b6667cd6_71624cuda3std3__45__cpo5beginE,(_ZN39_INTERNAL_9ee08ee6_4_k_cu_b6667cd6_71624cuda3std3__441_GLOBAL__N__9ee08ee6_4_k_cu_b6667cd6_71626ignoreE - _ZN39_INTERNAL_9ee08ee6_4_k_cu_b6667cd6_71624cuda3std3__45__cpo5beginE)
_ZN39_INTERNAL_9ee08ee6_4_k_cu_b6667cd6_71624cuda3std3__45__cpo5beginE:
	.zero		1
	.type		_ZN39_INTERNAL_9ee08ee6_4_k_cu_b6667cd6_71624cuda3std3__441_GLOBAL__N__9ee08ee6_4_k_cu_b6667cd6_71626ignoreE,@object
	.size		_ZN39_INTERNAL_9ee08ee6_4_k_cu_b6667cd6_71624cuda3std3__441_GLOBAL__N__9ee08ee6_4_k_cu_b6667cd6_71626ignoreE,(_ZN39_INTERNAL_9ee08ee6_4_k_cu_b6667cd6_71624cute7productE - _ZN39_INTERNAL_9ee08ee6_4_k_cu_b6667cd6_71624cuda3std3__441_GLOBAL__N__9ee08ee6_4_k_cu_b6667cd6_71626ignoreE)
_ZN39_INTERNAL_9ee08ee6_4_k_cu_b6667cd6_71624cuda3std3__441_GLOBAL__N__9ee08ee6_4_k_cu_b6667cd6_71626ignoreE:
	.zero		1
	.type		_ZN39_INTERNAL_9ee08ee6_4_k_cu_b6667cd6_71624cute7productE,@object
	.size		_ZN39_INTERNAL_9ee08ee6_4_k_cu_b6667cd6_71624cute7productE,(_ZN39_INTERNAL_9ee08ee6_4_k_cu_b6667cd6_71624cuda3std3__45__cpo3endE - _ZN39_INTERNAL_9ee08ee6_4_k_cu_b6667cd6_71624cute7productE)
_ZN39_INTERNAL_9ee08ee6_4_k_cu_b6667cd6_71624cute7productE:
	.zero		1
	.type		_ZN39_INTERNAL_9ee08ee6_4_k_cu_b6667cd6_71624cuda3std3__45__cpo3endE,@object
	.size		_ZN39_INTERNAL_9ee08ee6_4_k_cu_b6667cd6_71624cuda3std3__45__cpo3endE,(_ZN39_INTERNAL_9ee08ee6_4_k_cu_b6667cd6_71624cuda3std3__419piecewise_constructE - _ZN39_INTERNAL_9ee08ee6_4_k_cu_b6667cd6_71624cuda3std3__45__cpo3endE)
_ZN39_INTERNAL_9ee08ee6_4_k_cu_b6667cd6_71624cuda3std3__45__cpo3endE:
	.zero		1
	.type		_ZN39_INTERNAL_9ee08ee6_4_k_cu_b6667cd6_71624cuda3std3__419piecewise_constructE,@object
	.size		_ZN39_INTERNAL_9ee08ee6_4_k_cu_b6667cd6_71624cuda3std3__419piecewise_constructE,(_ZN39_INTERNAL_9ee08ee6_4_k_cu_b6667cd6_71624cuda3std3__45__cpo4cendE - _ZN39_INTERNAL_9ee08ee6_4_k_cu_b6667cd6_71624cuda3std3__419piecewise_constructE)
_ZN39_INTERNAL_9ee08ee6_4_k_cu_b6667cd6_71624cuda3std3__419piecewise_constructE:
	.zero		1
	.type		_ZN39_INTERNAL_9ee08ee6_4_k_cu_b6667cd6_71624cuda3std3__45__cpo4cendE,@object
	.size		_ZN39_INTERNAL_9ee08ee6_4_k_cu_b6667cd6_71624cuda3std3__45__cpo4cendE,(_ZN39_INTERNAL_9ee08ee6_4_k_cu_b6667cd6_71624cuda3std6ranges3__45__cpo4swapE - _ZN39_INTERNAL_9ee08ee6_4_k_cu_b6667cd6_71624cuda3std3__45__cpo4cendE)
_ZN39_INTERNAL_9ee08ee6_4_k_cu_b6667cd6_71624cuda3std3__45__cpo4cendE:
	.zero		1
	.type		_ZN39_INTERNAL_9ee08ee6_4_k_cu_b6667cd6_71624cuda3std6ranges3__45__cpo4swapE,@object
	.size		_ZN39_INTERNAL_9ee08ee6_4_k_cu_b6667cd6_71624cuda3std6ranges3__45__cpo4swapE,(.L_10 - _ZN39_INTERNAL_9ee08ee6_4_k_cu_b6667cd6_71624cuda3std6ranges3__45__cpo4swapE)
_ZN39_INTERNAL_9ee08ee6_4_k_cu_b6667cd6_71624cuda3std6ranges3__45__cpo4swapE:
	.zero		1
.L_10:


//--------------------- .nv.constant0._ZN7cutlass13device_kernelINS_4gemm6kernel13GemmUniversalIN4cute5tupleIJiiiiEEENS1_10collective13CollectiveMmaINS1_35MainloopSm100TmaUmmaWarpSpecializedILi5ELi2ELi4ENS5_IJNS4_1CILi2EEENSA_ILi1EEESC_EEEEENS5_IJNSA_ILi256EEENSA_ILi128EEENSA_ILi64EEEEEENS_6half_tENS5_IJlSC_lEEESJ_SK_NS4_8TiledMMAINS4_8MMA_AtomIJNS4_26SM100_MMA_F16BF16_2x1SM_SSISJ_SJ_fLi256ELi128ELNS4_4UMMA5MajorE0ELSP_0ELNSO_7ScaleInE0ELSQ_0EEEEEENS4_6LayoutINS5_IJSC_SC_SC_EEENS5_IJNSA_ILi0EEESV_SV_EEEEENS5_IJNS4_10UnderscoreESY_SY_EEEEENS4_18SM100_TMA_2SM_LOADENS4_14ComposedLayoutINS4_7SwizzleILi3ELi4ELi3EEENS4_18smem_ptr_flag_bitsILi16EEENST_INS5_IJNSA_ILi8EEESH_EEENS5_IJSH_SC_EEEEEEEvNS4_8identityES11_S1B_vS1C_EENS_8epilogue10collective18CollectiveEpilogueINS1E_23Sm100TmaWarpSpecializedILi4ELi2ELi32ELb1ELb0EEEJNS5_IJSG_SG_SH_EEENS5_IJNST_ISG_SC_EENST_INSA_ILi32EEESC_EEEEESJ_SK_SJ_SK_NS1E_6fusion15FusionCallbacksIS1I_NS1O_17LinearCombinationISJ_fSJ_fLNS_15FloatRoundStyleE2EEES1J_S1N_JEEENS4_5SM1004TMEM4LOAD26SM100_TMEM_LOAD_32dp32b32xENS4_13SM90_TMA_LOADENS12_INS13_ILi2ELi4ELi3EEES16_NST_INS5_IJS17_S1L_EEENS5_IJS1L_SC_EEEEEEENS4_39AutoVectorizingCopyWithAssumedAlignmentILi128EEENS4_14SM90_TMA_STOREES23_S25_S25_EEEvvEEEEvNT_6ParamsE --------------------------
	.section	.nv.constant0._ZN7cutlass13device_kernelINS_4gemm6kernel13GemmUniversalIN4cute5tupleIJiiiiEEENS1_10collective13CollectiveMmaINS1_35MainloopSm100TmaUmmaWarpSpecializedILi5ELi2ELi4ENS5_IJNS4_1CILi2EEENSA_ILi1EEESC_EEEEENS5_IJNSA_ILi256EEENSA_ILi128EEENSA_ILi64EEEEEENS_6half_tENS5_IJlSC_lEEESJ_SK_NS4_8TiledMMAINS4_8MMA_AtomIJNS4_26SM100_MMA_F16BF16_2x1SM_SSISJ_SJ_fLi256ELi128ELNS4_4UMMA5MajorE0ELSP_0ELNSO_7ScaleInE0ELSQ_0EEEEEENS4_6LayoutINS5_IJSC_SC_SC_EEENS5_IJNSA_ILi0EEESV_SV_EEEEENS5_IJNS4_10UnderscoreESY_SY_EEEEENS4_18SM100_TMA_2SM_LOADENS4_14ComposedLayoutINS4_7SwizzleILi3ELi4ELi3EEENS4_18smem_ptr_flag_bitsILi16EEENST_INS5_IJNSA_ILi8EEESH_EEENS5_IJSH_SC_EEEEEEEvNS4_8identityES11_S1B_vS1C_EENS_8epilogue10collective18CollectiveEpilogueINS1E_23Sm100TmaWarpSpecializedILi4ELi2ELi32ELb1ELb0EEEJNS5_IJSG_SG_SH_EEENS5_IJNST_ISG_SC_EENST_INSA_ILi32EEESC_EEEEESJ_SK_SJ_SK_NS1E_6fusion15FusionCallbacksIS1I_NS1O_17LinearCombinationISJ_fSJ_fLNS_15FloatRoundStyleE2EEES1J_S1N_JEEENS4_5SM1004TMEM4LOAD26SM100_TMEM_LOAD_32dp32b32xENS4_13SM90_TMA_LOADENS12_INS13_ILi2ELi4ELi3EEES16_NST_INS5_IJS17_S1L_EEENS5_IJS1L_SC_EEEEEEENS4_39AutoVectorizingCopyWithAssumedAlignmentILi128EEENS4_14SM90_TMA_STOREES23_S25_S25_EEEvvEEEEvNT_6ParamsE,"a",@progbits
	.sectionflags	@""
	.align	4
.nv.constant0._ZN7cutlass13device_kernelINS_4gemm6kernel13GemmUniversalIN4cute5tupleIJiiiiEEENS1_10collective13CollectiveMmaINS1_35MainloopSm100TmaUmmaWarpSpecializedILi5ELi2ELi4ENS5_IJNS4_1CILi2EEENSA_ILi1EEESC_EEEEENS5_IJNSA_ILi256EEENSA_ILi128EEENSA_ILi64EEEEEENS_6half_tENS5_IJlSC_lEEESJ_SK_NS4_8TiledMMAINS4_8MMA_AtomIJNS4_26SM100_MMA_F16BF16_2x1SM_SSISJ_SJ_fLi256ELi128ELNS4_4UMMA5MajorE0ELSP_0ELNSO_7ScaleInE0ELSQ_0EEEEEENS4_6LayoutINS5_IJSC_SC_SC_EEENS5_IJNSA_ILi0EEESV_SV_EEEEENS5_IJNS4_10UnderscoreESY_SY_EEEEENS4_18SM100_TMA_2SM_LOADENS4_14ComposedLayoutINS4_7SwizzleILi3ELi4ELi3EEENS4_18smem_ptr_flag_bitsILi16EEENST_INS5_IJNSA_ILi8EEESH_EEENS5_IJSH_SC_EEEEEEEvNS4_8identityES11_S1B_vS1C_EENS_8epilogue10collective18CollectiveEpilogueINS1E_23Sm100TmaWarpSpecializedILi4ELi2ELi32ELb1ELb0EEEJNS5_IJSG_SG_SH_EEENS5_IJNST_ISG_SC_EENST_INSA_ILi32EEESC_EEEEESJ_SK_SJ_SK_NS1E_6fusion15FusionCallbacksIS1I_NS1O_17LinearCombinationISJ_fSJ_fLNS_15FloatRoundStyleE2EEES1J_S1N_JEEENS4_5SM1004TMEM4LOAD26SM100_TMEM_LOAD_32dp32b32xENS4_13SM90_TMA_LOADENS12_INS13_ILi2ELi4ELi3EEES16_NST_INS5_IJS17_S1L_EEENS5_IJS1L_SC_EEEEEEENS4_39AutoVectorizingCopyWithAssumedAlignmentILi128EEENS4_14SM90_TMA_STOREES23_S25_S25_EEEvvEEEEvNT_6ParamsE:
	.zero		2944


//--------------------- SYMBOLS --------------------------

	.type		.nv.reservedSmem.offset0,@object
	.size		.nv.reservedSmem.offset0,0x4
	.type		.nv.reservedSmem.cap,@object
	.size		.nv.reservedSmem.cap,0x4
	.type		__assertfail,@function
